	.target	sm_100a

	.elftype	@"ET_EXEC"


//--------------------- .note.nv.tkinfo           --------------------------
	.section	.note.nv.tkinfo,"",@"SHT_NOTE"
	.sectionflags	@"SHF_NOTE_NV_TKINFO"
	.tkinfo
        /*0018*/ 	.word	0x00000002
        /*0030*/ 	.string	""
        /*0030*/ 	.string	"ptxas"
        /*0030*/ 	.string	"Cuda compilation tools, release 13.0, V13.0.88"
        /*0030*/ 	.string	"Build cuda_13.0.r13.0/compiler.36424714_0"
        /*0030*/ 	.string	"-arch sm_100a -m 64 "



//--------------------- .note.nv.cuinfo           --------------------------
	.section	.note.nv.cuinfo,"",@"SHT_NOTE"
	.sectionflags	@"SHF_NOTE_NV_CUINFO"
        /*0018*/ 	.short	0x0002
        /*001a*/ 	.short	0x0064
        /*001c*/ 	.short	0x0082
	.zero		2


//--------------------- .nv.info                  --------------------------
	.section	.nv.info,"",@"SHT_CUDA_INFO"
	.align	4


	//----- nvinfo : EIATTR_REGCOUNT
	.align		4
        /*0000*/ 	.byte	0x04, 0x2f
        /*0002*/ 	.short	(.L_19 - .L_18)
	.align		4
.L_18:
        /*0004*/ 	.word	index@(_ZN7cutlass13device_kernelINS_4conv6kernel13ConvUniversalINS1_16ConvProblemShapeILNS1_8OperatorE0ELi2EEENS1_10collective14CollectiveConvINS1_47MainloopSm100TmaUmmaWarpSpecializedImplicitGemmILS5_0ELi8ELi2ELi1ELi2EN4cute5tupleIJNSA_1CILi1EEESD_SD_EEEEENSB_IJNSC_ILi64EEENSC_ILi128EEENSB_IJSG_EEEEEENS_10bfloat16_tESK_NSA_8TiledMMAINSA_8MMA_AtomIJNSA_20SM100_MMA_F16BF16_SSISK_SK_fLi64ELi128ELNSA_4UMMA5MajorE0ELSP_0ELNSO_7ScaleInE0ELSQ_0EEEEEENSA_6LayoutISE_NSB_IJNSC_ILi0EEESU_SU_EEEEENSB_IJNSA_10UnderscoreESX_SX_EEEEENS7_6detail27Sm100ImplicitGemmTileTraitsINSA_20SM90_TMA_LOAD_IM2COLENSA_14ComposedLayoutINSA_7SwizzleILi3ELi4ELi3EEENSA_18smem_ptr_flag_bitsILi16EEENST_INSB_IJNSC_ILi8EEESG_EEENSB_IJSG_SD_EEEEEEEvEENS11_INSA_13SM90_TMA_LOADES1C_vEEEENS_8epilogue10collective18CollectiveEpilogueINS1H_23Sm100TmaWarpSpecializedILi4ELi2ELi16ELb1ELb0EEEJSJ_NSB_IJNST_ISG_SD_EENST_INSC_ILi32EEESD_EEEEESK_NSB_IJNSB_IJlllEEESD_SU_EEESK_S1R_NS1H_6fusion15FusionCallbacksIS1L_NS1S_17LinearCombinationISK_fSK_fLNS_15FloatRoundStyleE2EEESJ_S1P_JEEENSA_5SM1004TMEM4LOAD26SM100_TMEM_LOAD_16dp256b4xES12_NS13_INS14_ILi2ELi4ELi3EEES17_NST_INSB_IJS18_S1N_EEENSB_IJS1N_SD_EEEEEEENSA_17SM75_U32x4_LDSM_NENSA_21SM90_TMA_STORE_IM2COLES26_NSA_17SM90_U32x4_STSM_NENSA_39AutoVectorizingCopyWithAssumedAlignmentILi128EEEEEEvvEEEEvNT_6ParamsE)
        /*0008*/ 	.word	0x00000060


	//----- nvinfo : EIATTR_FRAME_SIZE
	.align		4
.L_19:
        /*000c*/ 	.byte	0x04, 0x11
        /*000e*/ 	.short	(.L_21 - .L_20)
	.align		4
.L_20:
        /*0010*/ 	.word	index@($__internal_2_$__cuda_sm10x_tcgen05_guardrail_trap_unallocated_columns_being_dealloced)
        /*0014*/ 	.word	0x00000008


	//----- nvinfo : EIATTR_FRAME_SIZE
	.align		4
.L_21:
        /*0018*/ 	.byte	0x04, 0x11
        /*001a*/ 	.short	(.L_23 - .L_22)
	.align		4
.L_22:
        /*001c*/ 	.word	index@($__internal_1_$__cuda_sm10x_tcgen05_guardrail_trap_phase_invalid_during_alloc)
        /*0020*/ 	.word	0x00000008


	//----- nvinfo : EIATTR_FRAME_SIZE
	.align		4
.L_23:
        /*0024*/ 	.byte	0x04, 0x11
        /*0026*/ 	.short	(.L_25 - .L_24)
	.align		4
.L_24:
        /*0028*/ 	.word	index@($__internal_0_$__cuda_sm10x_tcgen05_guardrail_trap_col_being_dealloced_not_returned_by_alloc)
        /*002c*/ 	.word	0x00000008


	//----- nvinfo : EIATTR_FRAME_SIZE
	.align		4
.L_25:
        /*0030*/ 	.byte	0x04, 0x11
        /*0032*/ 	.short	(.L_27 - .L_26)
	.align		4
.L_26:
        /*0034*/ 	.word	index@(_ZN7cutlass13device_kernelINS_4conv6kernel13ConvUniversalINS1_16ConvProblemShapeILNS1_8OperatorE0ELi2EEENS1_10collective14CollectiveConvINS1_47MainloopSm100TmaUmmaWarpSpecializedImplicitGemmILS5_0ELi8ELi2ELi1ELi2EN4cute5tupleIJNSA_1CILi1EEESD_SD_EEEEENSB_IJNSC_ILi64EEENSC_ILi128EEENSB_IJSG_EEEEEENS_10bfloat16_tESK_NSA_8TiledMMAINSA_8MMA_AtomIJNSA_20SM100_MMA_F16BF16_SSISK_SK_fLi64ELi128ELNSA_4UMMA5MajorE0ELSP_0ELNSO_7ScaleInE0ELSQ_0EEEEEENSA_6LayoutISE_NSB_IJNSC_ILi0EEESU_SU_EEEEENSB_IJNSA_10UnderscoreESX_SX_EEEEENS7_6detail27Sm100ImplicitGemmTileTraitsINSA_20SM90_TMA_LOAD_IM2COLENSA_14ComposedLayoutINSA_7SwizzleILi3ELi4ELi3EEENSA_18smem_ptr_flag_bitsILi16EEENST_INSB_IJNSC_ILi8EEESG_EEENSB_IJSG_SD_EEEEEEEvEENS11_INSA_13SM90_TMA_LOADES1C_vEEEENS_8epilogue10collective18CollectiveEpilogueINS1H_23Sm100TmaWarpSpecializedILi4ELi2ELi16ELb1ELb0EEEJSJ_NSB_IJNST_ISG_SD_EENST_INSC_ILi32EEESD_EEEEESK_NSB_IJNSB_IJlllEEESD_SU_EEESK_S1R_NS1H_6fusion15FusionCallbacksIS1L_NS1S_17LinearCombinationISK_fSK_fLNS_15FloatRoundStyleE2EEESJ_S1P_JEEENSA_5SM1004TMEM4LOAD26SM100_TMEM_LOAD_16dp256b4xES12_NS13_INS14_ILi2ELi4ELi3EEES17_NST_INSB_IJS18_S1N_EEENSB_IJS1N_SD_EEEEEEENSA_17SM75_U32x4_LDSM_NENSA_21SM90_TMA_STORE_IM2COLES26_NSA_17SM90_U32x4_STSM_NENSA_39AutoVectorizingCopyWithAssumedAlignmentILi128EEEEEEvvEEEEvNT_6ParamsE)
        /*0038*/ 	.word	0x00000008


	//----- nvinfo : EIATTR_MIN_STACK_SIZE
	.align		4
.L_27:
        /*003c*/ 	.byte	0x04, 0x12
        /*003e*/ 	.short	(.L_29 - .L_28)
	.align		4
.L_28:
        /*0040*/ 	.word	index@(_ZN7cutlass13device_kernelINS_4conv6kernel13ConvUniversalINS1_16ConvProblemShapeILNS1_8OperatorE0ELi2EEENS1_10collective14CollectiveConvINS1_47MainloopSm100TmaUmmaWarpSpecializedImplicitGemmILS5_0ELi8ELi2ELi1ELi2EN4cute5tupleIJNSA_1CILi1EEESD_SD_EEEEENSB_IJNSC_ILi64EEENSC_ILi128EEENSB_IJSG_EEEEEENS_10bfloat16_tESK_NSA_8TiledMMAINSA_8MMA_AtomIJNSA_20SM100_MMA_F16BF16_SSISK_SK_fLi64ELi128ELNSA_4UMMA5MajorE0ELSP_0ELNSO_7ScaleInE0ELSQ_0EEEEEENSA_6LayoutISE_NSB_IJNSC_ILi0EEESU_SU_EEEEENSB_IJNSA_10UnderscoreESX_SX_EEEEENS7_6detail27Sm100ImplicitGemmTileTraitsINSA_20SM90_TMA_LOAD_IM2COLENSA_14ComposedLayoutINSA_7SwizzleILi3ELi4ELi3EEENSA_18smem_ptr_flag_bitsILi16EEENST_INSB_IJNSC_ILi8EEESG_EEENSB_IJSG_SD_EEEEEEEvEENS11_INSA_13SM90_TMA_LOADES1C_vEEEENS_8epilogue10collective18CollectiveEpilogueINS1H_23Sm100TmaWarpSpecializedILi4ELi2ELi16ELb1ELb0EEEJSJ_NSB_IJNST_ISG_SD_EENST_INSC_ILi32EEESD_EEEEESK_NSB_IJNSB_IJlllEEESD_SU_EEESK_S1R_NS1H_6fusion15FusionCallbacksIS1L_NS1S_17LinearCombinationISK_fSK_fLNS_15FloatRoundStyleE2EEESJ_S1P_JEEENSA_5SM1004TMEM4LOAD26SM100_TMEM_LOAD_16dp256b4xES12_NS13_INS14_ILi2ELi4ELi3EEES17_NST_INSB_IJS18_S1N_EEENSB_IJS1N_SD_EEEEEEENSA_17SM75_U32x4_LDSM_NENSA_21SM90_TMA_STORE_IM2COLES26_NSA_17SM90_U32x4_STSM_NENSA_39AutoVectorizingCopyWithAssumedAlignmentILi128EEEEEEvvEEEEvNT_6ParamsE)
        /*0044*/ 	.word	0x00000008
.L_29:


//--------------------- .nv.compat                --------------------------
	.section	.nv.compat,"",@"SHT_CUDA_COMPAT_INFO"
	.align	4
        /*0000*/ 	.byte	0x02, 0x09, 0x01, 0x00, 0x02, 0x02, 0x02, 0x00, 0x02, 0x05, 0x05, 0x00, 0x03, 0x07, 0x01, 0x01
        /*0010*/ 	.byte	0x02, 0x03, 0x01, 0x00, 0x02, 0x06, 0x01, 0x00, 0x04, 0x0b, 0x08, 0x00, 0x09, 0x00, 0x00, 0x00
        /*0020*/ 	.byte	0x00, 0x00, 0x00, 0x00


//--------------------- .nv.info._ZN7cutlass13device_kernelINS_4conv6kernel13ConvUniversalINS1_16ConvProblemShapeILNS1_8OperatorE0ELi2EEENS1_10collective14CollectiveConvINS1_47MainloopSm100TmaUmmaWarpSpecializedImplicitGemmILS5_0ELi8ELi2ELi1ELi2EN4cute5tupleIJNSA_1CILi1EEESD_SD_EEEEENSB_IJNSC_ILi64EEENSC_ILi128EEENSB_IJSG_EEEEEENS_10bfloat16_tESK_NSA_8TiledMMAINSA_8MMA_AtomIJNSA_20SM100_MMA_F16BF16_SSISK_SK_fLi64ELi128ELNSA_4UMMA5MajorE0ELSP_0ELNSO_7ScaleInE0ELSQ_0EEEEEENSA_6LayoutISE_NSB_IJNSC_ILi0EEESU_SU_EEEEENSB_IJNSA_10UnderscoreESX_SX_EEEEENS7_6detail27Sm100ImplicitGemmTileTraitsINSA_20SM90_TMA_LOAD_IM2COLENSA_14ComposedLayoutINSA_7SwizzleILi3ELi4ELi3EEENSA_18smem_ptr_flag_bitsILi16EEENST_INSB_IJNSC_ILi8EEESG_EEENSB_IJSG_SD_EEEEEEEvEENS11_INSA_13SM90_TMA_LOADES1C_vEEEENS_8epilogue10collective18CollectiveEpilogueINS1H_23Sm100TmaWarpSpecializedILi4ELi2ELi16ELb1ELb0EEEJSJ_NSB_IJNST_ISG_SD_EENST_INSC_ILi32EEESD_EEEEESK_NSB_IJNSB_IJlllEEESD_SU_EEESK_S1R_NS1H_6fusion15FusionCallbacksIS1L_NS1S_17LinearCombinationISK_fSK_fLNS_15FloatRoundStyleE2EEESJ_S1P_JEEENSA_5SM1004TMEM4LOAD26SM100_TMEM_LOAD_16dp256b4xES12_NS13_INS14_ILi2ELi4ELi3EEES17_NST_INSB_IJS18_S1N_EEENSB_IJS1N_SD_EEEEEEENSA_17SM75_U32x4_LDSM_NENSA_21SM90_TMA_STORE_IM2COLES26_NSA_17SM90_U32x4_STSM_NENSA_39AutoVectorizingCopyWithAssumedAlignmentILi128EEEEEEvvEEEEvNT_6ParamsE --------------------------
	.section	.nv.info._ZN7cutlass13device_kernelINS_4conv6kernel13ConvUniversalINS1_16ConvProblemShapeILNS1_8OperatorE0ELi2EEENS1_10collective14CollectiveConvINS1_47MainloopSm100TmaUmmaWarpSpecializedImplicitGemmILS5_0ELi8ELi2ELi1ELi2EN4cute5tupleIJNSA_1CILi1EEESD_SD_EEEEENSB_IJNSC_ILi64EEENSC_ILi128EEENSB_IJSG_EEEEEENS_10bfloat16_tESK_NSA_8TiledMMAINSA_8MMA_AtomIJNSA_20SM100_MMA_F16BF16_SSISK_SK_fLi64ELi128ELNSA_4UMMA5MajorE0ELSP_0ELNSO_7ScaleInE0ELSQ_0EEEEEENSA_6LayoutISE_NSB_IJNSC_ILi0EEESU_SU_EEEEENSB_IJNSA_10UnderscoreESX_SX_EEEEENS7_6detail27Sm100ImplicitGemmTileTraitsINSA_20SM90_TMA_LOAD_IM2COLENSA_14ComposedLayoutINSA_7SwizzleILi3ELi4ELi3EEENSA_18smem_ptr_flag_bitsILi16EEENST_INSB_IJNSC_ILi8EEESG_EEENSB_IJSG_SD_EEEEEEEvEENS11_INSA_13SM90_TMA_LOADES1C_vEEEENS_8epilogue10collective18CollectiveEpilogueINS1H_23Sm100TmaWarpSpecializedILi4ELi2ELi16ELb1ELb0EEEJSJ_NSB_IJNST_ISG_SD_EENST_INSC_ILi32EEESD_EEEEESK_NSB_IJNSB_IJlllEEESD_SU_EEESK_S1R_NS1H_6fusion15FusionCallbacksIS1L_NS1S_17LinearCombinationISK_fSK_fLNS_15FloatRoundStyleE2EEESJ_S1P_JEEENSA_5SM1004TMEM4LOAD26SM100_TMEM_LOAD_16dp256b4xES12_NS13_INS14_ILi2ELi4ELi3EEES17_NST_INSB_IJS18_S1N_EEENSB_IJS1N_SD_EEEEEEENSA_17SM75_U32x4_LDSM_NENSA_21SM90_TMA_STORE_IM2COLES26_NSA_17SM90_U32x4_STSM_NENSA_39AutoVectorizingCopyWithAssumedAlignmentILi128EEEEEEvvEEEEvNT_6ParamsE,"",@"SHT_CUDA_INFO"
	.sectionflags	@""
	.align	4


	//----- nvinfo : EIATTR_CUDA_API_VERSION
	.align		4
        /*0000*/ 	.byte	0x04, 0x37
        /*0002*/ 	.short	(.L_31 - .L_30)
.L_30:
        /*0004*/ 	.word	0x00000082


	//----- nvinfo : EIATTR_KPARAM_INFO
	.align		4
.L_31:
        /*0008*/ 	.byte	0x04, 0x17
        /*000a*/ 	.short	(.L_33 - .L_32)
.L_32:
        /*000c*/ 	.word	0x00000000
        /*0010*/ 	.short	0x0000
        /*0012*/ 	.short	0x0000
        /*0014*/ 	.byte	0x00, 0xf0, 0x01, 0x20


	//----- nvinfo : EIATTR_AT_ENTRY_FRAGMENTS
	.align		4
.L_33:
        /*0018*/ 	.byte	0x04, 0x4f
        /*001a*/ 	.short	(.L_35 - .L_34)


	//   ....[0]....
.L_34:
        /*001c*/ 	.word	0x00000006


	//----- nvinfo : EIATTR_RESERVED_SMEM_USED
	.align		4
.L_35:
        /*0020*/ 	.byte	0x01, 0x41
	.zero		2


	//----- nvinfo : EIATTR_SPARSE_MMA_MASK
	.align		4
        /*0024*/ 	.byte	0x03, 0x50
        /*0026*/ 	.short	0x0000


	//----- nvinfo : EIATTR_TCGEN05_1CTA_USED
	.align		4
        /*0028*/ 	.byte	0x01, 0x51
	.zero		2


	//----- nvinfo : EIATTR_MAXREG_COUNT
	.align		4
        /*002c*/ 	.byte	0x03, 0x1b
        /*002e*/ 	.short	0x00ff


	//----- nvinfo : EIATTR_NUM_BARRIERS
	.align		4
        /*0030*/ 	.byte	0x02, 0x4c
        /*0032*/ 	.byte	0x07
	.zero		1


	//----- nvinfo : EIATTR_EXTERNS
	.align		4
        /*0034*/ 	.byte	0x04, 0x0f
        /*0036*/ 	.short	(.L_37 - .L_36)


	//   ....[0]....
	.align		4
.L_36:
        /*0038*/ 	.word	index@(__assertfail)


	//----- nvinfo : EIATTR_MERCURY_ISA_VERSION
	.align		4
.L_37:
        /*003c*/ 	.byte	0x03, 0x5f
        /*003e*/ 	.short	0x0101


	//----- nvinfo : EIATTR_INT_WARP_WIDE_INSTR_OFFSETS
	.align		4
        /*0040*/ 	.byte	0x04, 0x31
        /*0042*/ 	.short	(.L_39 - .L_38)


	//   ....[0]....
.L_38:
        /*0044*/ 	.word	0x00003ba0


	//   ....[1]....
        /*0048*/ 	.word	0x00003bc0


	//   ....[2]....
        /*004c*/ 	.word	0x00003bf0


	//   ....[3]....
        /*0050*/ 	.word	0x000046b0


	//   ....[4]....
        /*0054*/ 	.word	0x000046d0


	//   ....[5]....
        /*0058*/ 	.word	0x000047f0


	//   ....[6]....
        /*005c*/ 	.word	0x00004810


	//   ....[7]....
        /*0060*/ 	.word	0x00004980


	//   ....[8]....
        /*0064*/ 	.word	0x000049a0


	//   ....[9]....
        /*0068*/ 	.word	0x00004bf0


	//   ....[10]....
        /*006c*/ 	.word	0x00004c00


	//----- nvinfo : EIATTR_COOP_GROUP_MASK_REGIDS
	.align		4
.L_39:
        /*0070*/ 	.byte	0x04, 0x29
        /*0072*/ 	.short	(.L_41 - .L_40)


	//   ....[0]....
.L_40:
        /*0074*/ 	.word	0xffffffff


	//   ....[1]....
        /*0078*/ 	.word	0xffffffff


	//   ....[2]....
        /*007c*/ 	.word	0xffffffff


	//   ....[3]....
        /*0080*/ 	.word	0xffffffff


	//   ....[4]....
        /*0084*/ 	.word	0xffffffff


	//   ....[5]....
        /*0088*/ 	.word	0xffffffff


	//   ....[6]....
        /*008c*/ 	.word	0xffffffff


	//   ....[7]....
        /*0090*/ 	.word	0xffffffff


	//   ....[8]....
        /*0094*/ 	.word	0xffffffff


	//   ....[9]....
        /*0098*/ 	.word	0xffffffff


	//   ....[10]....
        /*009c*/ 	.word	0xffffffff


	//   ....[11]....
        /*00a0*/ 	.word	0xffffffff


	//----- nvinfo : EIATTR_COOP_GROUP_INSTR_OFFSETS
	.align		4
.L_41:
        /*00a4*/ 	.byte	0x04, 0x28
        /*00a6*/ 	.short	(.L_43 - .L_42)


	//   ....[0]....
.L_42:
        /*00a8*/ 	.word	0x000000a0


	//   ....[1]....
        /*00ac*/ 	.word	0x000004e0


	//   ....[2]....
        /*00b0*/ 	.word	0x000006d0


	//   ....[3]....
        /*00b4*/ 	.word	0x00000870


	//   ....[4]....
        /*00b8*/ 	.word	0x00000970


	//   ....[5]....
        /*00bc*/ 	.word	0x00000ac0


	//   ....[6]....
        /*00c0*/ 	.word	0x00002160


	//   ....[7]....
        /*00c4*/ 	.word	0x00002f10


	//   ....[8]....
        /*00c8*/ 	.word	0x00003120


	//   ....[9]....
        /*00cc*/ 	.word	0x00003150


	//   ....[10]....
        /*00d0*/ 	.word	0x00003a80


	//   ....[11]....
        /*00d4*/ 	.word	0x00003cc0


	//----- nvinfo : EIATTR_VRC_CTA_INIT_COUNT
	.align		4
.L_43:
        /*00d8*/ 	.byte	0x02, 0x4a
        /*00da*/ 	.byte	0x80
	.zero		1


	//----- nvinfo : EIATTR_SYSCALL_OFFSETS
	.align		4
        /*00dc*/ 	.byte	0x04, 0x46
        /*00de*/ 	.short	(.L_45 - .L_44)


	//   ....[0]....
.L_44:
        /*00e0*/ 	.word	0x00005800


	//   ....[1]....
        /*00e4*/ 	.word	0x000058f0


	//   ....[2]....
        /*00e8*/ 	.word	0x000060c0


	//   ....[3]....
        /*00ec*/ 	.word	0x00006990


	//   ....[4]....
        /*00f0*/ 	.word	0x00007220


	//   ....[5]....
        /*00f4*/ 	.word	0x00007aa0


	//----- nvinfo : EIATTR_MBARRIER_INSTR_OFFSETS
	.align		4
.L_45:
        /*00f8*/ 	.byte	0x04, 0x39
        /*00fa*/ 	.short	(.L_47 - .L_46)


	//   ....[0]....
.L_46:
        /*00fc*/ 	.word	0x000005c0
        /*0100*/ 	.word	0x000000ff
        /*0104*/ 	.word	0x00000000
        /*0108*/ 	.short	0x0100
        /*010a*/ 	.byte	0x05
	.zero		1


	//   ....[1]....
        /*010c*/ 	.word	0x000005d0
        /*0110*/ 	.word	0x000000ff
        /*0114*/ 	.word	0x00000040
        /*0118*/ 	.short	0x0100
        /*011a*/ 	.byte	0x05
	.zero		1


	//   ....[2]....
        /*011c*/ 	.word	0x000005e0
        /*0120*/ 	.word	0x000000ff
        /*0124*/ 	.word	0x00000008
        /*0128*/ 	.short	0x0100
        /*012a*/ 	.byte	0x05
	.zero		1


	//   ....[3]....
        /*012c*/ 	.word	0x000005f0
        /*0130*/ 	.word	0x000000ff
        /*0134*/ 	.word	0x00000048
        /*0138*/ 	.short	0x0100
        /*013a*/ 	.byte	0x05
	.zero		1


	//   ....[4]....
        /*013c*/ 	.word	0x00000600
        /*0140*/ 	.word	0x000000ff
        /*0144*/ 	.word	0x00000010
        /*0148*/ 	.short	0x0100
        /*014a*/ 	.byte	0x05
	.zero		1


	//   ....[5]....
        /*014c*/ 	.word	0x00000610
        /*0150*/ 	.word	0x000000ff
        /*0154*/ 	.word	0x00000050
        /*0158*/ 	.short	0x0100
        /*015a*/ 	.byte	0x05
	.zero		1


	//   ....[6]....
        /*015c*/ 	.word	0x00000620
        /*0160*/ 	.word	0x000000ff
        /*0164*/ 	.word	0x00000018
        /*0168*/ 	.short	0x0100
        /*016a*/ 	.byte	0x05
	.zero		1


	//   ....[7]....
        /*016c*/ 	.word	0x00000630
        /*0170*/ 	.word	0x000000ff
        /*0174*/ 	.word	0x00000058
        /*0178*/ 	.short	0x0100
        /*017a*/ 	.byte	0x05
	.zero		1


	//   ....[8]....
        /*017c*/ 	.word	0x00000640
        /*0180*/ 	.word	0x000000ff
        /*0184*/ 	.word	0x00000020
        /*0188*/ 	.short	0x0100
        /*018a*/ 	.byte	0x05
	.zero		1


	//   ....[9]....
        /*018c*/ 	.word	0x00000650
        /*0190*/ 	.word	0x000000ff
        /*0194*/ 	.word	0x00000060
        /*0198*/ 	.short	0x0100
        /*019a*/ 	.byte	0x05
	.zero		1


	//   ....[10]....
        /*019c*/ 	.word	0x00000660
        /*01a0*/ 	.word	0x000000ff
        /*01a4*/ 	.word	0x00000028
        /*01a8*/ 	.short	0x0100
        /*01aa*/ 	.byte	0x05
	.zero		1


	//   ....[11]....
        /*01ac*/ 	.word	0x00000670
        /*01b0*/ 	.word	0x000000ff
        /*01b4*/ 	.word	0x00000068
        /*01b8*/ 	.short	0x0100
        /*01ba*/ 	.byte	0x05
	.zero		1


	//   ....[12]....
        /*01bc*/ 	.word	0x00000680
        /*01c0*/ 	.word	0x000000ff
        /*01c4*/ 	.word	0x00000030
        /*01c8*/ 	.short	0x0100
        /*01ca*/ 	.byte	0x05
	.zero		1


	//   ....[13]....
        /*01cc*/ 	.word	0x00000690
        /*01d0*/ 	.word	0x000000ff
        /*01d4*/ 	.word	0x00000070
        /*01d8*/ 	.short	0x0100
        /*01da*/ 	.byte	0x05
	.zero		1


	//   ....[14]....
        /*01dc*/ 	.word	0x000006a0
        /*01e0*/ 	.word	0x000000ff
        /*01e4*/ 	.word	0x00000038
        /*01e8*/ 	.short	0x0100
        /*01ea*/ 	.byte	0x05
	.zero		1


	//   ....[15]....
        /*01ec*/ 	.word	0x000006b0
        /*01f0*/ 	.word	0x000000ff
        /*01f4*/ 	.word	0x00000078
        /*01f8*/ 	.short	0x0100
        /*01fa*/ 	.byte	0x05
	.zero		1


	//   ....[16]....
        /*01fc*/ 	.word	0x000007e0
        /*0200*/ 	.word	0x000000ff
        /*0204*/ 	.word	0x00000080
        /*0208*/ 	.short	0x0100
        /*020a*/ 	.byte	0x07
	.zero		1


	//   ....[17]....
        /*020c*/ 	.word	0x000007f0
        /*0210*/ 	.word	0x000000ff
        /*0214*/ 	.word	0x000000a0
        /*0218*/ 	.short	0x0100
        /*021a*/ 	.byte	0x07
	.zero		1


	//   ....[18]....
        /*021c*/ 	.word	0x00000800
        /*0220*/ 	.word	0x000000ff
        /*0224*/ 	.word	0x00000088
        /*0228*/ 	.short	0x0100
        /*022a*/ 	.byte	0x07
	.zero		1


	//   ....[19]....
        /*022c*/ 	.word	0x00000810
        /*0230*/ 	.word	0x000000ff
        /*0234*/ 	.word	0x000000a8
        /*0238*/ 	.short	0x0100
        /*023a*/ 	.byte	0x07
	.zero		1


	//   ....[20]....
        /*023c*/ 	.word	0x00000820
        /*0240*/ 	.word	0x000000ff
        /*0244*/ 	.word	0x00000090
        /*0248*/ 	.short	0x0100
        /*024a*/ 	.byte	0x07
	.zero		1


	//   ....[21]....
        /*024c*/ 	.word	0x00000830
        /*0250*/ 	.word	0x000000ff
        /*0254*/ 	.word	0x000000b0
        /*0258*/ 	.short	0x0100
        /*025a*/ 	.byte	0x07
	.zero		1


	//   ....[22]....
        /*025c*/ 	.word	0x00000840
        /*0260*/ 	.word	0x000000ff
        /*0264*/ 	.word	0x00000098
        /*0268*/ 	.short	0x0100
        /*026a*/ 	.byte	0x07
	.zero		1


	//   ....[23]....
        /*026c*/ 	.word	0x00000850
        /*0270*/ 	.word	0x000000ff
        /*0274*/ 	.word	0x000000b8
        /*0278*/ 	.short	0x0100
        /*027a*/ 	.byte	0x07
	.zero		1


	//   ....[24]....
        /*027c*/ 	.word	0x00000940
        /*0280*/ 	.word	0x000000ff
        /*0284*/ 	.word	0x000000c0
        /*0288*/ 	.short	0x0100
        /*028a*/ 	.byte	0x05
	.zero		1


	//   ....[25]....
        /*028c*/ 	.word	0x00000950
        /*0290*/ 	.word	0x000000ff
        /*0294*/ 	.word	0x000000c8
        /*0298*/ 	.short	0x0100
        /*029a*/ 	.byte	0x05
	.zero		1


	//   ....[26]....
        /*029c*/ 	.word	0x00000a90
        /*02a0*/ 	.word	0x000000ff
        /*02a4*/ 	.word	0x000000d0
        /*02a8*/ 	.short	0x0100
        /*02aa*/ 	.byte	0x05
	.zero		1


	//   ....[27]....
        /*02ac*/ 	.word	0x00000aa0
        /*02b0*/ 	.word	0x000000ff
        /*02b4*/ 	.word	0x000000d8
        /*02b8*/ 	.short	0x0100
        /*02ba*/ 	.byte	0x05
	.zero		1


	//   ....[28]....
        /*02bc*/ 	.word	0x00000bd0
        /*02c0*/ 	.word	0x000000ff
        /*02c4*/ 	.word	0x000000e0
        /*02c8*/ 	.short	0x0100
        /*02ca*/ 	.byte	0x07
	.zero		1


	//   ....[29]....
        /*02cc*/ 	.word	0x00000be0
        /*02d0*/ 	.word	0x000000ff
        /*02d4*/ 	.word	0x000000f0
        /*02d8*/ 	.short	0x0100
        /*02da*/ 	.byte	0x07
	.zero		1


	//   ....[30]....
        /*02dc*/ 	.word	0x00000bf0
        /*02e0*/ 	.word	0x000000ff
        /*02e4*/ 	.word	0x000000e8
        /*02e8*/ 	.short	0x0100
        /*02ea*/ 	.byte	0x07
	.zero		1


	//   ....[31]....
        /*02ec*/ 	.word	0x00000c00
        /*02f0*/ 	.word	0x000000ff
        /*02f4*/ 	.word	0x000000f8
        /*02f8*/ 	.short	0x0100
        /*02fa*/ 	.byte	0x07
	.zero		1


	//   ....[32]....
        /*02fc*/ 	.word	0x00001540
        /*0300*/ 	.word	0x000000ff
        /*0304*/ 	.word	0x00000040
        /*0308*/ 	.short	0x010a
        /*030a*/ 	.byte	0x04
	.zero		1


	//   ....[33]....
        /*030c*/ 	.word	0x00001800
        /*0310*/ 	.word	0x000000ff
        /*0314*/ 	.word	0x00000040
        /*0318*/ 	.short	0x010a
        /*031a*/ 	.byte	0x09
	.zero		1


	//   ....[34]....
        /*031c*/ 	.word	0x00001970
        /*0320*/ 	.word	0x000000ff
        /*0324*/ 	.word	0x00000040
        /*0328*/ 	.short	0x010a
        /*032a*/ 	.byte	0x08
	.zero		1


	//   ....[35]....
        /*032c*/ 	.word	0x00001b30
        /*0330*/ 	.word	0x000000ff
        /*0334*/ 	.word	0x000000c8
        /*0338*/ 	.short	0x0101
        /*033a*/ 	.byte	0x16
	.zero		1


	//   ....[36]....
        /*033c*/ 	.word	0x00001b60
        /*0340*/ 	.word	0x000000ff
        /*0344*/ 	.word	0x00000040
        /*0348*/ 	.short	0x010a
        /*034a*/ 	.byte	0x04
	.zero		1


	//   ....[37]....
        /*034c*/ 	.word	0x00001e00
        /*0350*/ 	.word	0x000000ff
        /*0354*/ 	.word	0x00000040
        /*0358*/ 	.short	0x010a
        /*035a*/ 	.byte	0x09
	.zero		1


	//   ....[38]....
        /*035c*/ 	.word	0x00001f70
        /*0360*/ 	.word	0x000000ff
        /*0364*/ 	.word	0x00000040
        /*0368*/ 	.short	0x010a
        /*036a*/ 	.byte	0x08
	.zero		1


	//   ....[39]....
        /*036c*/ 	.word	0x00002170
        /*0370*/ 	.word	0x000000ff
        /*0374*/ 	.word	0x000000d0
        /*0378*/ 	.short	0x010a
        /*037a*/ 	.byte	0x16
	.zero		1


	//   ....[40]....
        /*037c*/ 	.word	0x00002230
        /*0380*/ 	.word	0x000000ff
        /*0384*/ 	.word	0x00000000
        /*0388*/ 	.short	0x0101
        /*038a*/ 	.byte	0x04
	.zero		1


	//   ....[41]....
        /*038c*/ 	.word	0x00002730
        /*0390*/ 	.word	0x000000ff
        /*0394*/ 	.word	0x00000000
        /*0398*/ 	.short	0x010a
        /*039a*/ 	.byte	0x04
	.zero		1


	//   ....[42]....
        /*039c*/ 	.word	0x000027d0
        /*03a0*/ 	.word	0x000000ff
        /*03a4*/ 	.word	0x00000000
        /*03a8*/ 	.short	0x010a
        /*03aa*/ 	.byte	0x04
	.zero		1


	//   ....[43]....
        /*03ac*/ 	.word	0x00002870
        /*03b0*/ 	.word	0x000000ff
        /*03b4*/ 	.word	0x00000000
        /*03b8*/ 	.short	0x010a
        /*03ba*/ 	.byte	0x04
	.zero		1


	//   ....[44]....
        /*03bc*/ 	.word	0x00002910
        /*03c0*/ 	.word	0x000000ff
        /*03c4*/ 	.word	0x00000000
        /*03c8*/ 	.short	0x010a
        /*03ca*/ 	.byte	0x04
	.zero		1


	//   ....[45]....
        /*03cc*/ 	.word	0x000029b0
        /*03d0*/ 	.word	0x000000ff
        /*03d4*/ 	.word	0x00000000
        /*03d8*/ 	.short	0x010a
        /*03da*/ 	.byte	0x04
	.zero		1


	//   ....[46]....
        /*03dc*/ 	.word	0x00002a50
        /*03e0*/ 	.word	0x000000ff
        /*03e4*/ 	.word	0x00000000
        /*03e8*/ 	.short	0x010a
        /*03ea*/ 	.byte	0x04
	.zero		1


	//   ....[47]....
        /*03ec*/ 	.word	0x00002af0
        /*03f0*/ 	.word	0x000000ff
        /*03f4*/ 	.word	0x00000000
        /*03f8*/ 	.short	0x010a
        /*03fa*/ 	.byte	0x04
	.zero		1


	//   ....[48]....
        /*03fc*/ 	.word	0x00002ba0
        /*0400*/ 	.word	0x00000000
        /*0404*/ 	.word	0x00000000
        /*0408*/ 	.short	0x010a
        /*040a*/ 	.byte	0xff
	.zero		1


	//   ....[49]....
        /*040c*/ 	.word	0x00002cd0
        /*0410*/ 	.word	0x000000ff
        /*0414*/ 	.word	0x000000d8
        /*0418*/ 	.short	0x010a
        /*041a*/ 	.byte	0x2d
	.zero		1


	//   ....[50]....
        /*041c*/ 	.word	0x00002d70
        /*0420*/ 	.word	0x000000ff
        /*0424*/ 	.word	0x000000d0
        /*0428*/ 	.short	0x010a
        /*042a*/ 	.byte	0x2d
	.zero		1


	//   ....[51]....
        /*042c*/ 	.word	0x00002e10
        /*0430*/ 	.word	0x000000ff
        /*0434*/ 	.word	0x00000000
        /*0438*/ 	.short	0x0101
        /*043a*/ 	.byte	0x06
	.zero		1


	//   ....[52]....
        /*043c*/ 	.word	0x00002e50
        /*0440*/ 	.word	0x000000ff
        /*0444*/ 	.word	0x000000d8
        /*0448*/ 	.short	0x0106
        /*044a*/ 	.byte	0x2d
	.zero		1


	//   ....[53]....
        /*044c*/ 	.word	0x00002e90
        /*0450*/ 	.word	0x00000000
        /*0454*/ 	.word	0x000000d8
        /*0458*/ 	.short	0x010a
        /*045a*/ 	.byte	0xff
	.zero		1


	//   ....[54]....
        /*045c*/ 	.word	0x000033e0
        /*0460*/ 	.word	0x000000ff
        /*0464*/ 	.word	0x000000d0
        /*0468*/ 	.short	0x010a
        /*046a*/ 	.byte	0x06
	.zero		1


	//   ....[55]....
        /*046c*/ 	.word	0x00003490
        /*0470*/ 	.word	0x000000ff
        /*0474*/ 	.word	0x00000000
        /*0478*/ 	.short	0x0101
        /*047a*/ 	.byte	0x05
	.zero		1


	//   ....[56]....
        /*047c*/ 	.word	0x000034a0
        /*0480*/ 	.word	0x000000ff
        /*0484*/ 	.word	0x000000f0
        /*0488*/ 	.short	0x010a
        /*048a*/ 	.byte	0x08
	.zero		1


	//   ....[57]....
        /*048c*/ 	.word	0x00003530
        /*0490*/ 	.word	0x000000ff
        /*0494*/ 	.word	0x00000000
        /*0498*/ 	.short	0x010a
        /*049a*/ 	.byte	0x04
	.zero		1


	//   ....[58]....
        /*049c*/ 	.word	0x000035a0
        /*04a0*/ 	.word	0x000000ff
        /*04a4*/ 	.word	0x00000000
        /*04a8*/ 	.short	0x010a
        /*04aa*/ 	.byte	0x07
	.zero		1


	//   ....[59]....
        /*04ac*/ 	.word	0x000036d0
        /*04b0*/ 	.word	0x000000ff
        /*04b4*/ 	.word	0x00000000
        /*04b8*/ 	.short	0x010a
        /*04ba*/ 	.byte	0x04
	.zero		1


	//   ....[60]....
        /*04bc*/ 	.word	0x000039d0
        /*04c0*/ 	.word	0x000000ff
        /*04c4*/ 	.word	0x00000000
        /*04c8*/ 	.short	0x010a
        /*04ca*/ 	.byte	0x05
	.zero		1


	//   ....[61]....
        /*04cc*/ 	.word	0x00003a60
        /*04d0*/ 	.word	0x000000ff
        /*04d4*/ 	.word	0x00000000
        /*04d8*/ 	.short	0x010a
        /*04da*/ 	.byte	0x07
	.zero		1


	//   ....[62]....
        /*04dc*/ 	.word	0x00003f80
        /*04e0*/ 	.word	0x000000ff
        /*04e4*/ 	.word	0x000000d0
        /*04e8*/ 	.short	0x010a
        /*04ea*/ 	.byte	0x16
	.zero		1


	//   ....[63]....
        /*04ec*/ 	.word	0x00004020
        /*04f0*/ 	.word	0x000000ff
        /*04f4*/ 	.word	0x00000000
        /*04f8*/ 	.short	0x0101
        /*04fa*/ 	.byte	0x0f
	.zero		1


	//   ....[64]....
        /*04fc*/ 	.word	0x00004340
        /*0500*/ 	.word	0x000000ff
        /*0504*/ 	.word	0x000000c8
        /*0508*/ 	.short	0x010a
        /*050a*/ 	.byte	0x16
	.zero		1


	//   ....[65]....
        /*050c*/ 	.word	0x00004520
        /*0510*/ 	.word	0x000000ff
        /*0514*/ 	.word	0x000000a0
        /*0518*/ 	.short	0x010a
        /*051a*/ 	.byte	0x16
	.zero		1


	//   ....[66]....
        /*051c*/ 	.word	0x00004790
        /*0520*/ 	.word	0x000000ff
        /*0524*/ 	.word	0x00000080
        /*0528*/ 	.short	0x010b
        /*052a*/ 	.byte	0x16
	.zero		1


	//   ....[67]....
        /*052c*/ 	.word	0x000047a0
        /*0530*/ 	.word	0x000000ff
        /*0534*/ 	.word	0x00000000
        /*0538*/ 	.short	0x0101
        /*053a*/ 	.byte	0x1f
	.zero		1


	//   ....[68]....
        /*053c*/ 	.word	0x000047c0
        /*0540*/ 	.word	0x000000ff
        /*0544*/ 	.word	0x000000a8
        /*0548*/ 	.short	0x010a
        /*054a*/ 	.byte	0x16
	.zero		1


	//   ....[69]....
        /*054c*/ 	.word	0x00004920
        /*0550*/ 	.word	0x000000ff
        /*0554*/ 	.word	0x00000088
        /*0558*/ 	.short	0x010b
        /*055a*/ 	.byte	0x16
	.zero		1


	//   ....[70]....
        /*055c*/ 	.word	0x00004930
        /*0560*/ 	.word	0x000000ff
        /*0564*/ 	.word	0x00000000
        /*0568*/ 	.short	0x0101
        /*056a*/ 	.byte	0x1e
	.zero		1


	//   ....[71]....
        /*056c*/ 	.word	0x00004940
        /*0570*/ 	.word	0x000000ff
        /*0574*/ 	.word	0x000000b0
        /*0578*/ 	.short	0x010a
        /*057a*/ 	.byte	0x16
	.zero		1


	//   ....[72]....
        /*057c*/ 	.word	0x00004ae0
        /*0580*/ 	.word	0x000000ff
        /*0584*/ 	.word	0x00000090
        /*0588*/ 	.short	0x010b
        /*058a*/ 	.byte	0x16
	.zero		1


	//   ....[73]....
        /*058c*/ 	.word	0x00004b60
        /*0590*/ 	.word	0x000000ff
        /*0594*/ 	.word	0x00000000
        /*0598*/ 	.short	0x0101
        /*059a*/ 	.byte	0x2d
	.zero		1


	//   ....[74]....
        /*059c*/ 	.word	0x00004b90
        /*05a0*/ 	.word	0x000000ff
        /*05a4*/ 	.word	0x000000b8
        /*05a8*/ 	.short	0x010a
        /*05aa*/ 	.byte	0x16
	.zero		1


	//   ....[75]....
        /*05ac*/ 	.word	0x00004d60
        /*05b0*/ 	.word	0x000000ff
        /*05b4*/ 	.word	0x00000098
        /*05b8*/ 	.short	0x010b
        /*05ba*/ 	.byte	0x16
	.zero		1


	//   ....[76]....
        /*05bc*/ 	.word	0x00004d80
        /*05c0*/ 	.word	0x000000ff
        /*05c4*/ 	.word	0x00000000
        /*05c8*/ 	.short	0x0101
        /*05ca*/ 	.byte	0x17
	.zero		1


	//   ....[77]....
        /*05cc*/ 	.word	0x00004db0
        /*05d0*/ 	.word	0x000000ff
        /*05d4*/ 	.word	0x000000a0
        /*05d8*/ 	.short	0x010a
        /*05da*/ 	.byte	0x16
	.zero		1


	//   ....[78]....
        /*05dc*/ 	.word	0x00004dd0
        /*05e0*/ 	.word	0x000000ff
        /*05e4*/ 	.word	0x000000a8
        /*05e8*/ 	.short	0x010a
        /*05ea*/ 	.byte	0x16
	.zero		1


	//   ....[79]....
        /*05ec*/ 	.word	0x00004df0
        /*05f0*/ 	.word	0x000000ff
        /*05f4*/ 	.word	0x000000b0
        /*05f8*/ 	.short	0x010a
        /*05fa*/ 	.byte	0x16
	.zero		1


	//   ....[80]....
        /*05fc*/ 	.word	0x00004e30
        /*0600*/ 	.word	0x00000000
        /*0604*/ 	.word	0x000000b8
        /*0608*/ 	.short	0x010a
        /*060a*/ 	.byte	0xff
	.zero		1


	//   ....[81]....
        /*060c*/ 	.word	0x000051c0
        /*0610*/ 	.word	0x000000ff
        /*0614*/ 	.word	0x000000d0
        /*0618*/ 	.short	0x010a
        /*061a*/ 	.byte	0x32
	.zero		1


	//   ....[82]....
        /*061c*/ 	.word	0x000052e0
        /*0620*/ 	.word	0x000000ff
        /*0624*/ 	.word	0x00000000
        /*0628*/ 	.short	0x0101
        /*062a*/ 	.byte	0x04
	.zero		1


	//   ....[83]....
        /*062c*/ 	.word	0x00005d50
        /*0630*/ 	.word	0x000000ff
        /*0634*/ 	.word	0x00000080
        /*0638*/ 	.short	0x010a
        /*063a*/ 	.byte	0x32
	.zero		1


	//   ....[84]....
        /*063c*/ 	.word	0x00005df0
        /*0640*/ 	.word	0x00000053
        /*0644*/ 	.word	0x000000e0
        /*0648*/ 	.short	0x010a
        /*064a*/ 	.byte	0xff
	.zero		1


	//   ....[85]....
        /*064c*/ 	.word	0x00005ec0
        /*0650*/ 	.word	0x000000ff
        /*0654*/ 	.word	0x00000080
        /*0658*/ 	.short	0x010a
        /*065a*/ 	.byte	0x32
	.zero		1


	//   ....[86]....
        /*065c*/ 	.word	0x00005fa0
        /*0660*/ 	.word	0x00000053
        /*0664*/ 	.word	0x000000e0
        /*0668*/ 	.short	0x010a
        /*066a*/ 	.byte	0xff
	.zero		1


	//   ....[87]....
        /*066c*/ 	.word	0x000066f0
        /*0670*/ 	.word	0x00000000
        /*0674*/ 	.word	0x00000000
        /*0678*/ 	.short	0x0101
        /*067a*/ 	.byte	0xff
	.zero		1


	//   ....[88]....
        /*067c*/ 	.word	0x00006700
        /*0680*/ 	.word	0x00000004
        /*0684*/ 	.word	0x00000080
        /*0688*/ 	.short	0x010a
        /*068a*/ 	.byte	0xff
	.zero		1


	//   ....[89]....
        /*068c*/ 	.word	0x000067c0
        /*0690*/ 	.word	0x00000004
        /*0694*/ 	.word	0x00000080
        /*0698*/ 	.short	0x010a
        /*069a*/ 	.byte	0xff
	.zero		1


	//   ....[90]....
        /*069c*/ 	.word	0x00006f80
        /*06a0*/ 	.word	0x0000005d
        /*06a4*/ 	.word	0x00000000
        /*06a8*/ 	.short	0x0101
        /*06aa*/ 	.byte	0xff
	.zero		1


	//   ....[91]....
        /*06ac*/ 	.word	0x00006fa0
        /*06b0*/ 	.word	0x00000010
        /*06b4*/ 	.word	0x00000080
        /*06b8*/ 	.short	0x010a
        /*06ba*/ 	.byte	0xff
	.zero		1


	//   ....[92]....
        /*06bc*/ 	.word	0x00007050
        /*06c0*/ 	.word	0x00000010
        /*06c4*/ 	.word	0x00000080
        /*06c8*/ 	.short	0x010a
        /*06ca*/ 	.byte	0xff
	.zero		1


	//   ....[93]....
        /*06cc*/ 	.word	0x00007800
        /*06d0*/ 	.word	0x0000005d
        /*06d4*/ 	.word	0x00000000
        /*06d8*/ 	.short	0x0101
        /*06da*/ 	.byte	0xff
	.zero		1


	//   ....[94]....
        /*06dc*/ 	.word	0x00007820
        /*06e0*/ 	.word	0x00000011
        /*06e4*/ 	.word	0x00000080
        /*06e8*/ 	.short	0x010a
        /*06ea*/ 	.byte	0xff
	.zero		1


	//   ....[95]....
        /*06ec*/ 	.word	0x000078d0
        /*06f0*/ 	.word	0x00000011
        /*06f4*/ 	.word	0x00000080
        /*06f8*/ 	.short	0x010a
        /*06fa*/ 	.byte	0xff
	.zero		1


	//   ....[96]....
        /*06fc*/ 	.word	0x00007c10
        /*0700*/ 	.word	0x000000ff
        /*0704*/ 	.word	0x00000000
        /*0708*/ 	.short	0x0101
        /*070a*/ 	.byte	0x05
	.zero		1


	//   ....[97]....
        /*070c*/ 	.word	0x000080e0
        /*0710*/ 	.word	0x00000003
        /*0714*/ 	.word	0x00000000
        /*0718*/ 	.short	0x0101
        /*071a*/ 	.byte	0xff
	.zero		1


	//   ....[98]....
        /*071c*/ 	.word	0x00008320
        /*0720*/ 	.word	0x000000ff
        /*0724*/ 	.word	0x00000000
        /*0728*/ 	.short	0x0101
        /*072a*/ 	.byte	0x04
	.zero		1


	//   ....[99]....
        /*072c*/ 	.word	0x00008350
        /*0730*/ 	.word	0x00000002
        /*0734*/ 	.word	0x00000040
        /*0738*/ 	.short	0x010a
        /*073a*/ 	.byte	0xff
	.zero		1


	//   ....[100]....
        /*073c*/ 	.word	0x000083b0
        /*0740*/ 	.word	0x00000002
        /*0744*/ 	.word	0x00000040
        /*0748*/ 	.short	0x010a
        /*074a*/ 	.byte	0xff
	.zero		1


	//   ....[101]....
        /*074c*/ 	.word	0x00008410
        /*0750*/ 	.word	0x00000002
        /*0754*/ 	.word	0x000000d0
        /*0758*/ 	.short	0x010a
        /*075a*/ 	.byte	0xff
	.zero		1


	//   ....[102]....
        /*075c*/ 	.word	0x00008470
        /*0760*/ 	.word	0x00000000
        /*0764*/ 	.word	0x00000000
        /*0768*/ 	.short	0x010a
        /*076a*/ 	.byte	0xff
	.zero		1


	//   ....[103]....
        /*076c*/ 	.word	0x000084d0
        /*0770*/ 	.word	0x00000000
        /*0774*/ 	.word	0x00000000
        /*0778*/ 	.short	0x010a
        /*077a*/ 	.byte	0xff
	.zero		1


	//   ....[104]....
        /*077c*/ 	.word	0x00008530
        /*0780*/ 	.word	0x00000000
        /*0784*/ 	.word	0x00000000
        /*0788*/ 	.short	0x010a
        /*078a*/ 	.byte	0xff
	.zero		1


	//   ....[105]....
        /*078c*/ 	.word	0x00008590
        /*0790*/ 	.word	0x00000000
        /*0794*/ 	.word	0x00000000
        /*0798*/ 	.short	0x010a
        /*079a*/ 	.byte	0xff
	.zero		1


	//   ....[106]....
        /*079c*/ 	.word	0x000085f0
        /*07a0*/ 	.word	0x00000000
        /*07a4*/ 	.word	0x00000000
        /*07a8*/ 	.short	0x010a
        /*07aa*/ 	.byte	0xff
	.zero		1


	//   ....[107]....
        /*07ac*/ 	.word	0x00008650
        /*07b0*/ 	.word	0x00000000
        /*07b4*/ 	.word	0x00000000
        /*07b8*/ 	.short	0x010a
        /*07ba*/ 	.byte	0xff
	.zero		1


	//   ....[108]....
        /*07bc*/ 	.word	0x000086b0
        /*07c0*/ 	.word	0x00000000
        /*07c4*/ 	.word	0x00000000
        /*07c8*/ 	.short	0x010a
        /*07ca*/ 	.byte	0xff
	.zero		1


	//   ....[109]....
        /*07cc*/ 	.word	0x00008710
        /*07d0*/ 	.word	0x00000004
        /*07d4*/ 	.word	0x000000d8
        /*07d8*/ 	.short	0x010a
        /*07da*/ 	.byte	0xff
	.zero		1


	//   ....[110]....
        /*07dc*/ 	.word	0x00008770
        /*07e0*/ 	.word	0x00000004
        /*07e4*/ 	.word	0x000000d0
        /*07e8*/ 	.short	0x010a
        /*07ea*/ 	.byte	0xff
	.zero		1


	//   ....[111]....
        /*07ec*/ 	.word	0x000087d0
        /*07f0*/ 	.word	0x00000000
        /*07f4*/ 	.word	0x000000d0
        /*07f8*/ 	.short	0x010a
        /*07fa*/ 	.byte	0xff
	.zero		1


	//   ....[112]....
        /*07fc*/ 	.word	0x00008830
        /*0800*/ 	.word	0x00000005
        /*0804*/ 	.word	0x000000f0
        /*0808*/ 	.short	0x010a
        /*080a*/ 	.byte	0xff
	.zero		1


	//   ....[113]....
        /*080c*/ 	.word	0x00008890
        /*0810*/ 	.word	0x00000000
        /*0814*/ 	.word	0x00000000
        /*0818*/ 	.short	0x010a
        /*081a*/ 	.byte	0xff
	.zero		1


	//   ....[114]....
        /*081c*/ 	.word	0x000088f0
        /*0820*/ 	.word	0x00000000
        /*0824*/ 	.word	0x00000000
        /*0828*/ 	.short	0x010a
        /*082a*/ 	.byte	0xff
	.zero		1


	//   ....[115]....
        /*082c*/ 	.word	0x00008950
        /*0830*/ 	.word	0x00000000
        /*0834*/ 	.word	0x00000000
        /*0838*/ 	.short	0x010a
        /*083a*/ 	.byte	0xff
	.zero		1


	//   ....[116]....
        /*083c*/ 	.word	0x000089b0
        /*0840*/ 	.word	0x00000000
        /*0844*/ 	.word	0x000000d0
        /*0848*/ 	.short	0x010a
        /*084a*/ 	.byte	0xff
	.zero		1


	//   ....[117]....
        /*084c*/ 	.word	0x00008a10
        /*0850*/ 	.word	0x00000000
        /*0854*/ 	.word	0x000000c8
        /*0858*/ 	.short	0x010a
        /*085a*/ 	.byte	0xff
	.zero		1


	//   ....[118]....
        /*085c*/ 	.word	0x00008a70
        /*0860*/ 	.word	0x00000003
        /*0864*/ 	.word	0x000000a0
        /*0868*/ 	.short	0x010a
        /*086a*/ 	.byte	0xff
	.zero		1


	//   ....[119]....
        /*086c*/ 	.word	0x00008ad0
        /*0870*/ 	.word	0x00000003
        /*0874*/ 	.word	0x000000a8
        /*0878*/ 	.short	0x010a
        /*087a*/ 	.byte	0xff
	.zero		1


	//   ....[120]....
        /*087c*/ 	.word	0x00008b30
        /*0880*/ 	.word	0x00000003
        /*0884*/ 	.word	0x000000b0
        /*0888*/ 	.short	0x010a
        /*088a*/ 	.byte	0xff
	.zero		1


	//   ....[121]....
        /*088c*/ 	.word	0x00008b90
        /*0890*/ 	.word	0x00000003
        /*0894*/ 	.word	0x000000b8
        /*0898*/ 	.short	0x010a
        /*089a*/ 	.byte	0xff
	.zero		1


	//   ....[122]....
        /*089c*/ 	.word	0x00008bf0
        /*08a0*/ 	.word	0x00000000
        /*08a4*/ 	.word	0x000000a0
        /*08a8*/ 	.short	0x010a
        /*08aa*/ 	.byte	0xff
	.zero		1


	//   ....[123]....
        /*08ac*/ 	.word	0x00008c50
        /*08b0*/ 	.word	0x00000000
        /*08b4*/ 	.word	0x000000a8
        /*08b8*/ 	.short	0x010a
        /*08ba*/ 	.byte	0xff
	.zero		1


	//   ....[124]....
        /*08bc*/ 	.word	0x00008cb0
        /*08c0*/ 	.word	0x00000000
        /*08c4*/ 	.word	0x000000b0
        /*08c8*/ 	.short	0x010a
        /*08ca*/ 	.byte	0xff
	.zero		1


	//   ....[125]....
        /*08cc*/ 	.word	0x00008d10
        /*08d0*/ 	.word	0x00000000
        /*08d4*/ 	.word	0x000000d0
        /*08d8*/ 	.short	0x010a
        /*08da*/ 	.byte	0xff
	.zero		1


	//   ....[126]....
        /*08dc*/ 	.word	0x00008d70
        /*08e0*/ 	.word	0x00000002
        /*08e4*/ 	.word	0x00000080
        /*08e8*/ 	.short	0x010a
        /*08ea*/ 	.byte	0xff
	.zero		1


	//   ....[127]....
        /*08ec*/ 	.word	0x00008dc0
        /*08f0*/ 	.word	0x00000053
        /*08f4*/ 	.word	0x000000e0
        /*08f8*/ 	.short	0x010a
        /*08fa*/ 	.byte	0xff
	.zero		1


	//   ....[128]....
        /*08fc*/ 	.word	0x00008e10
        /*0900*/ 	.word	0x00000004
        /*0904*/ 	.word	0x00000080
        /*0908*/ 	.short	0x010a
        /*090a*/ 	.byte	0xff
	.zero		1


	//   ....[129]....
        /*090c*/ 	.word	0x00008e60
        /*0910*/ 	.word	0x00000010
        /*0914*/ 	.word	0x00000080
        /*0918*/ 	.short	0x010a
        /*091a*/ 	.byte	0xff
	.zero		1


	//   ....[130]....
        /*091c*/ 	.word	0x00008eb0
        /*0920*/ 	.word	0x00000011
        /*0924*/ 	.word	0x00000080
        /*0928*/ 	.short	0x010a
        /*092a*/ 	.byte	0xff
	.zero		1


	//----- nvinfo : EIATTR_NUM_MBARRIERS
	.align		4
.L_47:
        /*092c*/ 	.byte	0x03, 0x38
        /*092e*/ 	.short	0x0020


	//----- nvinfo : EIATTR_EXIT_INSTR_OFFSETS
	.align		4
        /*0930*/ 	.byte	0x04, 0x1c
        /*0932*/ 	.short	(.L_49 - .L_48)


	//   ....[0]....
.L_48:
        /*0934*/ 	.word	0x00002bd0


	//   ....[1]....
        /*0938*/ 	.word	0x00002e60


	//   ....[2]....
        /*093c*/ 	.word	0x00002ec0


	//   ....[3]....
        /*0940*/ 	.word	0x00003cd0


	//   ....[4]....
        /*0944*/ 	.word	0x00004e60


	//   ....[5]....
        /*0948*/ 	.word	0x00004ea0


	//   ....[6]....
        /*094c*/ 	.word	0x00008210


	//   ....[7]....
        /*0950*/ 	.word	0x00008290


	//   ....[8]....
        /*0954*/ 	.word	0x000082c0


	//   ....[9]....
        /*0958*/ 	.word	0x00008330


	//----- nvinfo : EIATTR_MAX_THREADS
	.align		4
.L_49:
        /*095c*/ 	.byte	0x04, 0x05
        /*095e*/ 	.short	(.L_51 - .L_50)
.L_50:
        /*0960*/ 	.word	0x00000100
        /*0964*/ 	.word	0x00000001
        /*0968*/ 	.word	0x00000001


	//----- nvinfo : EIATTR_CRS_STACK_SIZE
	.align		4
.L_51:
        /*096c*/ 	.byte	0x04, 0x1e
        /*096e*/ 	.short	(.L_53 - .L_52)
.L_52:
        /*0970*/ 	.word	0x00000000


	//----- nvinfo : EIATTR_CBANK_PARAM_SIZE
	.align		4
.L_53:
        /*0974*/ 	.byte	0x03, 0x19
        /*0976*/ 	.short	0x0800


	//----- nvinfo : EIATTR_PARAM_CBANK
	.align		4
        /*0978*/ 	.byte	0x04, 0x0a
        /*097a*/ 	.short	(.L_55 - .L_54)
	.align		4
.L_54:
        /*097c*/ 	.word	index@(.nv.constant0._ZN7cutlass13device_kernelINS_4conv6kernel13ConvUniversalINS1_16ConvProblemShapeILNS1_8OperatorE0ELi2EEENS1_10collective14CollectiveConvINS1_47MainloopSm100TmaUmmaWarpSpecializedImplicitGemmILS5_0ELi8ELi2ELi1ELi2EN4cute5tupleIJNSA_1CILi1EEESD_SD_EEEEENSB_IJNSC_ILi64EEENSC_ILi128EEENSB_IJSG_EEEEEENS_10bfloat16_tESK_NSA_8TiledMMAINSA_8MMA_AtomIJNSA_20SM100_MMA_F16BF16_SSISK_SK_fLi64ELi128ELNSA_4UMMA5MajorE0ELSP_0ELNSO_7ScaleInE0ELSQ_0EEEEEENSA_6LayoutISE_NSB_IJNSC_ILi0EEESU_SU_EEEEENSB_IJNSA_10UnderscoreESX_SX_EEEEENS7_6detail27Sm100ImplicitGemmTileTraitsINSA_20SM90_TMA_LOAD_IM2COLENSA_14ComposedLayoutINSA_7SwizzleILi3ELi4ELi3EEENSA_18smem_ptr_flag_bitsILi16EEENST_INSB_IJNSC_ILi8EEESG_EEENSB_IJSG_SD_EEEEEEEvEENS11_INSA_13SM90_TMA_LOADES1C_vEEEENS_8epilogue10collective18CollectiveEpilogueINS1H_23Sm100TmaWarpSpecializedILi4ELi2ELi16ELb1ELb0EEEJSJ_NSB_IJNST_ISG_SD_EENST_INSC_ILi32EEESD_EEEEESK_NSB_IJNSB_IJlllEEESD_SU_EEESK_S1R_NS1H_6fusion15FusionCallbacksIS1L_NS1S_17LinearCombinationISK_fSK_fLNS_15FloatRoundStyleE2EEESJ_S1P_JEEENSA_5SM1004TMEM4LOAD26SM100_TMEM_LOAD_16dp256b4xES12_NS13_INS14_ILi2ELi4ELi3EEES17_NST_INSB_IJS18_S1N_EEENSB_IJS1N_SD_EEEEEEENSA_17SM75_U32x4_LDSM_NENSA_21SM90_TMA_STORE_IM2COLES26_NSA_17SM90_U32x4_STSM_NENSA_39AutoVectorizingCopyWithAssumedAlignmentILi128EEEEEEvvEEEEvNT_6ParamsE)
        /*0980*/ 	.short	0x0380
        /*0982*/ 	.short	0x0800


	//----- nvinfo : EIATTR_SW_WAR
	.align		4
.L_55:
        /*0984*/ 	.byte	0x04, 0x36
        /*0986*/ 	.short	(.L_57 - .L_56)
.L_56:
        /*0988*/ 	.word	0x00000008
.L_57:


//--------------------- .nv.callgraph             --------------------------
	.section	.nv.callgraph,"",@"SHT_CUDA_CALLGRAPH"
	.align	4
	.sectionentsize	8
	.align		4
        /*0000*/ 	.word	0x00000000
	.align		4
        /*0004*/ 	.word	0xffffffff
	.align		4
        /*0008*/ 	.word	index@(_ZN7cutlass13device_kernelINS_4conv6kernel13ConvUniversalINS1_16ConvProblemShapeILNS1_8OperatorE0ELi2EEENS1_10collective14CollectiveConvINS1_47MainloopSm100TmaUmmaWarpSpecializedImplicitGemmILS5_0ELi8ELi2ELi1ELi2EN4cute5tupleIJNSA_1CILi1EEESD_SD_EEEEENSB_IJNSC_ILi64EEENSC_ILi128EEENSB_IJSG_EEEEEENS_10bfloat16_tESK_NSA_8TiledMMAINSA_8MMA_AtomIJNSA_20SM100_MMA_F16BF16_SSISK_SK_fLi64ELi128ELNSA_4UMMA5MajorE0ELSP_0ELNSO_7ScaleInE0ELSQ_0EEEEEENSA_6LayoutISE_NSB_IJNSC_ILi0EEESU_SU_EEEEENSB_IJNSA_10UnderscoreESX_SX_EEEEENS7_6detail27Sm100ImplicitGemmTileTraitsINSA_20SM90_TMA_LOAD_IM2COLENSA_14ComposedLayoutINSA_7SwizzleILi3ELi4ELi3EEENSA_18smem_ptr_flag_bitsILi16EEENST_INSB_IJNSC_ILi8EEESG_EEENSB_IJSG_SD_EEEEEEEvEENS11_INSA_13SM90_TMA_LOADES1C_vEEEENS_8epilogue10collective18CollectiveEpilogueINS1H_23Sm100TmaWarpSpecializedILi4ELi2ELi16ELb1ELb0EEEJSJ_NSB_IJNST_ISG_SD_EENST_INSC_ILi32EEESD_EEEEESK_NSB_IJNSB_IJlllEEESD_SU_EEESK_S1R_NS1H_6fusion15FusionCallbacksIS1L_NS1S_17LinearCombinationISK_fSK_fLNS_15FloatRoundStyleE2EEESJ_S1P_JEEENSA_5SM1004TMEM4LOAD26SM100_TMEM_LOAD_16dp256b4xES12_NS13_INS14_ILi2ELi4ELi3EEES17_NST_INSB_IJS18_S1N_EEENSB_IJS1N_SD_EEEEEEENSA_17SM75_U32x4_LDSM_NENSA_21SM90_TMA_STORE_IM2COLES26_NSA_17SM90_U32x4_STSM_NENSA_39AutoVectorizingCopyWithAssumedAlignmentILi128EEEEEEvvEEEEvNT_6ParamsE)
	.align		4
        /*000c*/ 	.word	index@(__assertfail)
	.align		4
        /*0010*/ 	.word	0x00000000
	.align		4
        /*0014*/ 	.word	0xfffffffe
	.align		4
        /*0018*/ 	.word	0x00000000
	.align		4
        /*001c*/ 	.word	0xfffffffd
	.align		4
        /*0020*/ 	.word	0x00000000
	.align		4
        /*0024*/ 	.word	0xfffffffc


//--------------------- .nv.constant4             --------------------------
	.section	.nv.constant4,"a",@progbits
	.align	8
	.align		8
.nv.constant4:
        /*0000*/ 	.dword	__assertfail
	.align		8
        /*0008*/ 	.dword	__unnamed_1
	.align		8
        /*0010*/ 	.dword	__unnamed_2
	.align		8
        /*0018*/ 	.dword	_ZN39_INTERNAL_067f0475_4_k_cu_381da45e_40564cuda3std3__45__cpo5beginE
	.align		8
        /*0020*/ 	.dword	_ZN39_INTERNAL_067f0475_4_k_cu_381da45e_40564cuda3std3__45__cpo3endE
	.align		8
        /*0028*/ 	.dword	_ZN39_INTERNAL_067f0475_4_k_cu_381da45e_40564cuda3std3__45__cpo6cbeginE
	.align		8
        /*0030*/ 	.dword	_ZN39_INTERNAL_067f0475_4_k_cu_381da45e_40564cuda3std3__45__cpo4cendE
	.align		8
        /*0038*/ 	.dword	_ZN39_INTERNAL_067f0475_4_k_cu_381da45e_40564cuda3std3__441_GLOBAL__N__067f0475_4_k_cu_381da45e_40566ignoreE
	.align		8
        /*0040*/ 	.dword	_ZN39_INTERNAL_067f0475_4_k_cu_381da45e_40564cuda3std3__419piecewise_constructE
	.align		8
        /*0048*/ 	.dword	_ZN39_INTERNAL_067f0475_4_k_cu_381da45e_40564cuda3std3__48in_placeE
	.align		8
        /*0050*/ 	.dword	_ZN39_INTERNAL_067f0475_4_k_cu_381da45e_40564cuda3std6ranges3__45__cpo4swapE
	.align		8
        /*0058*/ 	.dword	_ZN39_INTERNAL_067f0475_4_k_cu_381da45e_40564cuda3std6ranges3__45__cpo9iter_moveE
	.align		8
        /*0060*/ 	.dword	_ZN39_INTERNAL_067f0475_4_k_cu_381da45e_40564cute7productE
	.align		8
        /*0068*/ 	.dword	_ZN39_INTERNAL_067f0475_4_k_cu_381da45e_40564cute1_E
	.align		8
        /*0070*/ 	.dword	$str$27
	.align		8
        /*0078*/ 	.dword	$str$28
	.align		8
        /*0080*/ 	.dword	$str$29
	.align		8
        /*0088*/ 	.dword	$str$30


//--------------------- .text._ZN7cutlass13device_kernelINS_4conv6kernel13ConvUniversalINS1_16ConvProblemShapeILNS1_8OperatorE0ELi2EEENS1_10collective14CollectiveConvINS1_47MainloopSm100TmaUmmaWarpSpecializedImplicitGemmILS5_0ELi8ELi2ELi1ELi2EN4cute5tupleIJNSA_1CILi1EEESD_SD_EEEEENSB_IJNSC_ILi64EEENSC_ILi128EEENSB_IJSG_EEEEEENS_10bfloat16_tESK_NSA_8TiledMMAINSA_8MMA_AtomIJNSA_20SM100_MMA_F16BF16_SSISK_SK_fLi64ELi128ELNSA_4UMMA5MajorE0ELSP_0ELNSO_7ScaleInE0ELSQ_0EEEEEENSA_6LayoutISE_NSB_IJNSC_ILi0EEESU_SU_EEEEENSB_IJNSA_10UnderscoreESX_SX_EEEEENS7_6detail27Sm100ImplicitGemmTileTraitsINSA_20SM90_TMA_LOAD_IM2COLENSA_14ComposedLayoutINSA_7SwizzleILi3ELi4ELi3EEENSA_18smem_ptr_flag_bitsILi16EEENST_INSB_IJNSC_ILi8EEESG_EEENSB_IJSG_SD_EEEEEEEvEENS11_INSA_13SM90_TMA_LOADES1C_vEEEENS_8epilogue10collective18CollectiveEpilogueINS1H_23Sm100TmaWarpSpecializedILi4ELi2ELi16ELb1ELb0EEEJSJ_NSB_IJNST_ISG_SD_EENST_INSC_ILi32EEESD_EEEEESK_NSB_IJNSB_IJlllEEESD_SU_EEESK_S1R_NS1H_6fusion15FusionCallbacksIS1L_NS1S_17LinearCombinationISK_fSK_fLNS_15FloatRoundStyleE2EEESJ_S1P_JEEENSA_5SM1004TMEM4LOAD26SM100_TMEM_LOAD_16dp256b4xES12_NS13_INS14_ILi2ELi4ELi3EEES17_NST_INSB_IJS18_S1N_EEENSB_IJS1N_SD_EEEEEEENSA_17SM75_U32x4_LDSM_NENSA_21SM90_TMA_STORE_IM2COLES26_NSA_17SM90_U32x4_STSM_NENSA_39AutoVectorizingCopyWithAssumedAlignmentILi128EEEEEEvvEEEEvNT_6ParamsE --------------------------
	.section	.text._ZN7cutlass13device_kernelINS_4conv6kernel13ConvUniversalINS1_16ConvProblemShapeILNS1_8OperatorE0ELi2EEENS1_10collective14CollectiveConvINS1_47MainloopSm100TmaUmmaWarpSpecializedImplicitGemmILS5_0ELi8ELi2ELi1ELi2EN4cute5tupleIJNSA_1CILi1EEESD_SD_EEEEENSB_IJNSC_ILi64EEENSC_ILi128EEENSB_IJSG_EEEEEENS_10bfloat16_tESK_NSA_8TiledMMAINSA_8MMA_AtomIJNSA_20SM100_MMA_F16BF16_SSISK_SK_fLi64ELi128ELNSA_4UMMA5MajorE0ELSP_0ELNSO_7ScaleInE0ELSQ_0EEEEEENSA_6LayoutISE_NSB_IJNSC_ILi0EEESU_SU_EEEEENSB_IJNSA_10UnderscoreESX_SX_EEEEENS7_6detail27Sm100ImplicitGemmTileTraitsINSA_20SM90_TMA_LOAD_IM2COLENSA_14ComposedLayoutINSA_7SwizzleILi3ELi4ELi3EEENSA_18smem_ptr_flag_bitsILi16EEENST_INSB_IJNSC_ILi8EEESG_EEENSB_IJSG_SD_EEEEEEEvEENS11_INSA_13SM90_TMA_LOADES1C_vEEEENS_8epilogue10collective18CollectiveEpilogueINS1H_23Sm100TmaWarpSpecializedILi4ELi2ELi16ELb1ELb0EEEJSJ_NSB_IJNST_ISG_SD_EENST_INSC_ILi32EEESD_EEEEESK_NSB_IJNSB_IJlllEEESD_SU_EEESK_S1R_NS1H_6fusion15FusionCallbacksIS1L_NS1S_17LinearCombinationISK_fSK_fLNS_15FloatRoundStyleE2EEESJ_S1P_JEEENSA_5SM1004TMEM4LOAD26SM100_TMEM_LOAD_16dp256b4xES12_NS13_INS14_ILi2ELi4ELi3EEES17_NST_INSB_IJS18_S1N_EEENSB_IJS1N_SD_EEEEEEENSA_17SM75_U32x4_LDSM_NENSA_21SM90_TMA_STORE_IM2COLES26_NSA_17SM90_U32x4_STSM_NENSA_39AutoVectorizingCopyWithAssumedAlignmentILi128EEEEEEvvEEEEvNT_6ParamsE,"ax",@progbits
	.align	128
.text._ZN7cutlass13device_kernelINS_4conv6kernel13ConvUniversalINS1_16ConvProblemShapeILNS1_8OperatorE0ELi2EEENS1_10collective14CollectiveConvINS1_47MainloopSm100TmaUmmaWarpSpecializedImplicitGemmILS5_0ELi8ELi2ELi1ELi2EN4cute5tupleIJNSA_1CILi1EEESD_SD_EEEEENSB_IJNSC_ILi64EEENSC_ILi128EEENSB_IJSG_EEEEEENS_10bfloat16_tESK_NSA_8TiledMMAINSA_8MMA_AtomIJNSA_20SM100_MMA_F16BF16_SSISK_SK_fLi64ELi128ELNSA_4UMMA5MajorE0ELSP_0ELNSO_7ScaleInE0ELSQ_0EEEEEENSA_6LayoutISE_NSB_IJNSC_ILi0EEESU_SU_EEEEENSB_IJNSA_10UnderscoreESX_SX_EEEEENS7_6detail27Sm100ImplicitGemmTileTraitsINSA_20SM90_TMA_LOAD_IM2COLENSA_14ComposedLayoutINSA_7SwizzleILi3ELi4ELi3EEENSA_18smem_ptr_flag_bitsILi16EEENST_INSB_IJNSC_ILi8EEESG_EEENSB_IJSG_SD_EEEEEEEvEENS11_INSA_13SM90_TMA_LOADES1C_vEEEENS_8epilogue10collective18CollectiveEpilogueINS1H_23Sm100TmaWarpSpecializedILi4ELi2ELi16ELb1ELb0EEEJSJ_NSB_IJNST_ISG_SD_EENST_INSC_ILi32EEESD_EEEEESK_NSB_IJNSB_IJlllEEESD_SU_EEESK_S1R_NS1H_6fusion15FusionCallbacksIS1L_NS1S_17LinearCombinationISK_fSK_fLNS_15FloatRoundStyleE2EEESJ_S1P_JEEENSA_5SM1004TMEM4LOAD26SM100_TMEM_LOAD_16dp256b4xES12_NS13_INS14_ILi2ELi4ELi3EEES17_NST_INSB_IJS18_S1N_EEENSB_IJS1N_SD_EEEEEEENSA_17SM75_U32x4_LDSM_NENSA_21SM90_TMA_STORE_IM2COLES26_NSA_17SM90_U32x4_STSM_NENSA_39AutoVectorizingCopyWithAssumedAlignmentILi128EEEEEEvvEEEEvNT_6ParamsE:
        .type           _ZN7cutlass13device_kernelINS_4conv6kernel13ConvUniversalINS1_16ConvProblemShapeILNS1_8OperatorE0ELi2EEENS1_10collective14CollectiveConvINS1_47MainloopSm100TmaUmmaWarpSpecializedImplicitGemmILS5_0ELi8ELi2ELi1ELi2EN4cute5tupleIJNSA_1CILi1EEESD_SD_EEEEENSB_IJNSC_ILi64EEENSC_ILi128EEENSB_IJSG_EEEEEENS_10bfloat16_tESK_NSA_8TiledMMAINSA_8MMA_AtomIJNSA_20SM100_MMA_F16BF16_SSISK_SK_fLi64ELi128ELNSA_4UMMA5MajorE0ELSP_0ELNSO_7ScaleInE0ELSQ_0EEEEEENSA_6LayoutISE_NSB_IJNSC_ILi0EEESU_SU_EEEEENSB_IJNSA_10UnderscoreESX_SX_EEEEENS7_6detail27Sm100ImplicitGemmTileTraitsINSA_20SM90_TMA_LOAD_IM2COLENSA_14ComposedLayoutINSA_7SwizzleILi3ELi4ELi3EEENSA_18smem_ptr_flag_bitsILi16EEENST_INSB_IJNSC_ILi8EEESG_EEENSB_IJSG_SD_EEEEEEEvEENS11_INSA_13SM90_TMA_LOADES1C_vEEEENS_8epilogue10collective18CollectiveEpilogueINS1H_23Sm100TmaWarpSpecializedILi4ELi2ELi16ELb1ELb0EEEJSJ_NSB_IJNST_ISG_SD_EENST_INSC_ILi32EEESD_EEEEESK_NSB_IJNSB_IJlllEEESD_SU_EEESK_S1R_NS1H_6fusion15FusionCallbacksIS1L_NS1S_17LinearCombinationISK_fSK_fLNS_15FloatRoundStyleE2EEESJ_S1P_JEEENSA_5SM1004TMEM4LOAD26SM100_TMEM_LOAD_16dp256b4xES12_NS13_INS14_ILi2ELi4ELi3EEES17_NST_INSB_IJS18_S1N_EEENSB_IJS1N_SD_EEEEEEENSA_17SM75_U32x4_LDSM_NENSA_21SM90_TMA_STORE_IM2COLES26_NSA_17SM90_U32x4_STSM_NENSA_39AutoVectorizingCopyWithAssumedAlignmentILi128EEEEEEvvEEEEvNT_6ParamsE,@function
        .size           _ZN7cutlass13device_kernelINS_4conv6kernel13ConvUniversalINS1_16ConvProblemShapeILNS1_8OperatorE0ELi2EEENS1_10collective14CollectiveConvINS1_47MainloopSm100TmaUmmaWarpSpecializedImplicitGemmILS5_0ELi8ELi2ELi1ELi2EN4cute5tupleIJNSA_1CILi1EEESD_SD_EEEEENSB_IJNSC_ILi64EEENSC_ILi128EEENSB_IJSG_EEEEEENS_10bfloat16_tESK_NSA_8TiledMMAINSA_8MMA_AtomIJNSA_20SM100_MMA_F16BF16_SSISK_SK_fLi64ELi128ELNSA_4UMMA5MajorE0ELSP_0ELNSO_7ScaleInE0ELSQ_0EEEEEENSA_6LayoutISE_NSB_IJNSC_ILi0EEESU_SU_EEEEENSB_IJNSA_10UnderscoreESX_SX_EEEEENS7_6detail27Sm100ImplicitGemmTileTraitsINSA_20SM90_TMA_LOAD_IM2COLENSA_14ComposedLayoutINSA_7SwizzleILi3ELi4ELi3EEENSA_18smem_ptr_flag_bitsILi16EEENST_INSB_IJNSC_ILi8EEESG_EEENSB_IJSG_SD_EEEEEEEvEENS11_INSA_13SM90_TMA_LOADES1C_vEEEENS_8epilogue10collective18CollectiveEpilogueINS1H_23Sm100TmaWarpSpecializedILi4ELi2ELi16ELb1ELb0EEEJSJ_NSB_IJNST_ISG_SD_EENST_INSC_ILi32EEESD_EEEEESK_NSB_IJNSB_IJlllEEESD_SU_EEESK_S1R_NS1H_6fusion15FusionCallbacksIS1L_NS1S_17LinearCombinationISK_fSK_fLNS_15FloatRoundStyleE2EEESJ_S1P_JEEENSA_5SM1004TMEM4LOAD26SM100_TMEM_LOAD_16dp256b4xES12_NS13_INS14_ILi2ELi4ELi3EEES17_NST_INSB_IJS18_S1N_EEENSB_IJS1N_SD_EEEEEEENSA_17SM75_U32x4_LDSM_NENSA_21SM90_TMA_STORE_IM2COLES26_NSA_17SM90_U32x4_STSM_NENSA_39AutoVectorizingCopyWithAssumedAlignmentILi128EEEEEEvvEEEEvNT_6ParamsE,(.L_x_178 - _ZN7cutlass13device_kernelINS_4conv6kernel13ConvUniversalINS1_16ConvProblemShapeILNS1_8OperatorE0ELi2EEENS1_10collective14CollectiveConvINS1_47MainloopSm100TmaUmmaWarpSpecializedImplicitGemmILS5_0ELi8ELi2ELi1ELi2EN4cute5tupleIJNSA_1CILi1EEESD_SD_EEEEENSB_IJNSC_ILi64EEENSC_ILi128EEENSB_IJSG_EEEEEENS_10bfloat16_tESK_NSA_8TiledMMAINSA_8MMA_AtomIJNSA_20SM100_MMA_F16BF16_SSISK_SK_fLi64ELi128ELNSA_4UMMA5MajorE0ELSP_0ELNSO_7ScaleInE0ELSQ_0EEEEEENSA_6LayoutISE_NSB_IJNSC_ILi0EEESU_SU_EEEEENSB_IJNSA_10UnderscoreESX_SX_EEEEENS7_6detail27Sm100ImplicitGemmTileTraitsINSA_20SM90_TMA_LOAD_IM2COLENSA_14ComposedLayoutINSA_7SwizzleILi3ELi4ELi3EEENSA_18smem_ptr_flag_bitsILi16EEENST_INSB_IJNSC_ILi8EEESG_EEENSB_IJSG_SD_EEEEEEEvEENS11_INSA_13SM90_TMA_LOADES1C_vEEEENS_8epilogue10collective18CollectiveEpilogueINS1H_23Sm100TmaWarpSpecializedILi4ELi2ELi16ELb1ELb0EEEJSJ_NSB_IJNST_ISG_SD_EENST_INSC_ILi32EEESD_EEEEESK_NSB_IJNSB_IJlllEEESD_SU_EEESK_S1R_NS1H_6fusion15FusionCallbacksIS1L_NS1S_17LinearCombinationISK_fSK_fLNS_15FloatRoundStyleE2EEESJ_S1P_JEEENSA_5SM1004TMEM4LOAD26SM100_TMEM_LOAD_16dp256b4xES12_NS13_INS14_ILi2ELi4ELi3EEES17_NST_INSB_IJS18_S1N_EEENSB_IJS1N_SD_EEEEEEENSA_17SM75_U32x4_LDSM_NENSA_21SM90_TMA_STORE_IM2COLES26_NSA_17SM90_U32x4_STSM_NENSA_39AutoVectorizingCopyWithAssumedAlignmentILi128EEEEEEvvEEEEvNT_6ParamsE)
        .other          _ZN7cutlass13device_kernelINS_4conv6kernel13ConvUniversalINS1_16ConvProblemShapeILNS1_8OperatorE0ELi2EEENS1_10collective14CollectiveConvINS1_47MainloopSm100TmaUmmaWarpSpecializedImplicitGemmILS5_0ELi8ELi2ELi1ELi2EN4cute5tupleIJNSA_1CILi1EEESD_SD_EEEEENSB_IJNSC_ILi64EEENSC_ILi128EEENSB_IJSG_EEEEEENS_10bfloat16_tESK_NSA_8TiledMMAINSA_8MMA_AtomIJNSA_20SM100_MMA_F16BF16_SSISK_SK_fLi64ELi128ELNSA_4UMMA5MajorE0ELSP_0ELNSO_7ScaleInE0ELSQ_0EEEEEENSA_6LayoutISE_NSB_IJNSC_ILi0EEESU_SU_EEEEENSB_IJNSA_10UnderscoreESX_SX_EEEEENS7_6detail27Sm100ImplicitGemmTileTraitsINSA_20SM90_TMA_LOAD_IM2COLENSA_14ComposedLayoutINSA_7SwizzleILi3ELi4ELi3EEENSA_18smem_ptr_flag_bitsILi16EEENST_INSB_IJNSC_ILi8EEESG_EEENSB_IJSG_SD_EEEEEEEvEENS11_INSA_13SM90_TMA_LOADES1C_vEEEENS_8epilogue10collective18CollectiveEpilogueINS1H_23Sm100TmaWarpSpecializedILi4ELi2ELi16ELb1ELb0EEEJSJ_NSB_IJNST_ISG_SD_EENST_INSC_ILi32EEESD_EEEEESK_NSB_IJNSB_IJlllEEESD_SU_EEESK_S1R_NS1H_6fusion15FusionCallbacksIS1L_NS1S_17LinearCombinationISK_fSK_fLNS_15FloatRoundStyleE2EEESJ_S1P_JEEENSA_5SM1004TMEM4LOAD26SM100_TMEM_LOAD_16dp256b4xES12_NS13_INS14_ILi2ELi4ELi3EEES17_NST_INSB_IJS18_S1N_EEENSB_IJS1N_SD_EEEEEEENSA_17SM75_U32x4_LDSM_NENSA_21SM90_TMA_STORE_IM2COLES26_NSA_17SM90_U32x4_STSM_NENSA_39AutoVectorizingCopyWithAssumedAlignmentILi128EEEEEEvvEEEEvNT_6ParamsE,@"STO_CUDA_ENTRY STV_DEFAULT"
_ZN7cutlass13device_kernelINS_4conv6kernel13ConvUniversalINS1_16ConvProblemShapeILNS1_8OperatorE0ELi2EEENS1_10collective14CollectiveConvINS1_47MainloopSm100TmaUmmaWarpSpecializedImplicitGemmILS5_0ELi8ELi2ELi1ELi2EN4cute5tupleIJNSA_1CILi1EEESD_SD_EEEEENSB_IJNSC_ILi64EEENSC_ILi128EEENSB_IJSG_EEEEEENS_10bfloat16_tESK_NSA_8TiledMMAINSA_8MMA_AtomIJNSA_20SM100_MMA_F16BF16_SSISK_SK_fLi64ELi128ELNSA_4UMMA5MajorE0ELSP_0ELNSO_7ScaleInE0ELSQ_0EEEEEENSA_6LayoutISE_NSB_IJNSC_ILi0EEESU_SU_EEEEENSB_IJNSA_10UnderscoreESX_SX_EEEEENS7_6detail27Sm100ImplicitGemmTileTraitsINSA_20SM90_TMA_LOAD_IM2COLENSA_14ComposedLayoutINSA_7SwizzleILi3ELi4ELi3EEENSA_18smem_ptr_flag_bitsILi16EEENST_INSB_IJNSC_ILi8EEESG_EEENSB_IJSG_SD_EEEEEEEvEENS11_INSA_13SM90_TMA_LOADES1C_vEEEENS_8epilogue10collective18CollectiveEpilogueINS1H_23Sm100TmaWarpSpecializedILi4ELi2ELi16ELb1ELb0EEEJSJ_NSB_IJNST_ISG_SD_EENST_INSC_ILi32EEESD_EEEEESK_NSB_IJNSB_IJlllEEESD_SU_EEESK_S1R_NS1H_6fusion15FusionCallbacksIS1L_NS1S_17LinearCombinationISK_fSK_fLNS_15FloatRoundStyleE2EEESJ_S1P_JEEENSA_5SM1004TMEM4LOAD26SM100_TMEM_LOAD_16dp256b4xES12_NS13_INS14_ILi2ELi4ELi3EEES17_NST_INSB_IJS18_S1N_EEENSB_IJS1N_SD_EEEEEEENSA_17SM75_U32x4_LDSM_NENSA_21SM90_TMA_STORE_IM2COLES26_NSA_17SM90_U32x4_STSM_NENSA_39AutoVectorizingCopyWithAssumedAlignmentILi128EEEEEEvvEEEEvNT_6ParamsE:
[----:B------:R-:W1:Y:S01]  /*0000*/  LDC R1, c[0x0][0x37c] ;  /* 0x0000df00ff017b82 */ /* 0x000e620000000800 */
[----:B------:R-:W2:Y:S01]  /*0010*/  S2R R72, SR_TID.X ;  /* 0x0000000000487919 */ /* 0x000ea20000002100 */
[----:B------:R-:W3:Y:S01]  /*0020*/  LDCU.64 UR4, c[0x0][0x890] ;  /* 0x00011200ff0477ac */ /* 0x000ee20008000a00 */
[----:B-1----:R-:W-:Y:S01]  /*0030*/  VIADD R1, R1, 0xfffffff8 ;  /* 0xfffffff801017836 */ /* 0x002fe20000000000 */
[----:B------:R-:W-:Y:S02]  /*0040*/  PRMT R63, RZ, 0x7610, R63 ;  /* 0x00007610ff3f7816 */ /* 0x000fe4000000003f */
[----:B------:R-:W-:Y:S01]  /*0050*/  ELECT P5, URZ, PT ;  /* 0x0000000000ff782f */ /* 0x000fe200038a0000 */
[----:B------:R-:W1:Y:S01]  /*0060*/  LDCU.64 UR48, c[0x0][0x358] ;  /* 0x00006b00ff3077ac */ /* 0x000e620008000a00 */
[----:B---3--:R-:W-:-:S04]  /*0070*/  UISETP.NE.U32.AND UP0, UPT, UR4, URZ, UPT ;  /* 0x000000ff0400728c */ /* 0x008fc8000bf05070 */
[----:B------:R-:W-:Y:S01]  /*0080*/  UISETP.NE.AND.EX UP0, UPT, UR5, URZ, UPT, UP0 ;  /* 0x000000ff0500728c */ /* 0x000fe2000bf05300 */
[----:B--2---:R-:W-:-:S05]  /*0090*/  SHF.R.U32.HI R73, RZ, 0x5, R72 ;  /* 0x00000005ff497819 */ /* 0x004fca0000011648 */
[----:B------:R-:W2:Y:S02]  /*00a0*/  SHFL.IDX PT, R0, R73, RZ, 0x1f ;  /* 0x00001fff49007589 */ /* 0x000ea400000e0000 */
[----:B--2---:R-:W-:Y:S01]  /*00b0*/  R2UR UR8, R0 ;  /* 0x00000000000872ca */ /* 0x004fe200000e0000 */
[----:B-1----:R-:W-:-:S14]  /*00c0*/  BRA.U UP0, `(.L_x_0) ;  /* 0x00000001002c7547 */ /* 0x002fdc000b800000 */
[----:B------:R-:W1:Y:S02]  /*00d0*/  LDCU.64 UR6, c[0x0][0x888] ;  /* 0x00011100ff0677ac */ /* 0x000e640008000a00 */
[----:B-1----:R-:W-:-:S04]  /*00e0*/  UISETP.NE.U32.AND UP0, UPT, UR6, URZ, UPT ;  /* 0x000000ff0600728c */ /* 0x002fc8000bf05070 */
[----:B------:R-:W-:-:S09]  /*00f0*/  UISETP.NE.AND.EX UP0, UPT, UR7, URZ, UPT, UP0 ;  /* 0x000000ff0700728c */ /* 0x000fd2000bf05300 */
[----:B------:R-:W-:Y:S05]  /*0100*/  BRA.U !UP0, `(.L_x_1) ;  /* 0x0000000108107547 */ /* 0x000fea000b800000 */
[----:B------:R-:W1:Y:S02]  /*0110*/  LDC.64 R2, c[0x0][0x888] ;  /* 0x00022200ff027b82 */ /* 0x000e640000000a00 */
[----:B-1----:R1:W5:Y:S01]  /*0120*/  LDG.E R35, desc[UR48][R2.64] ;  /* 0x0000003002237981 */ /* 0x002362000c1e1900 */
[----:B------:R-:W-:Y:S01]  /*0130*/  HFMA2 R63, -RZ, RZ, 0, 5.9604644775390625e-08 ;  /* 0x00000001ff3f7431 */ /* 0x000fe200000001ff */
[----:B------:R-:W-:Y:S05]  /*0140*/  BRA `(.L_x_0) ;  /* 0x00000000000c7947 */ /* 0x000fea0003800000 */
.L_x_1:
[----:B------:R-:W1:Y:S01]  /*0150*/  LDCU UR6, c[0x0][0x880] ;  /* 0x00011000ff0677ac */ /* 0x000e620008000800 */
[----:B------:R-:W-:Y:S01]  /*0160*/  HFMA2 R63, -RZ, RZ, 0, 5.9604644775390625e-08 ;  /* 0x00000001ff3f7431 */ /* 0x000fe200000001ff */
[----:B-1----:R-:W-:-:S07]  /*0170*/  MOV R35, UR6 ;  /* 0x0000000600237c02 */ /* 0x002fce0008000f00 */
.L_x_0:
[----:B------:R-:W2:Y:S02]  /*0180*/  LDCU.64 UR6, c[0x0][0x8b0] ;  /* 0x00011600ff0677ac */ /* 0x000ea40008000a00 */
[----:B--2---:R-:W-:-:S04]  /*0190*/  UISETP.NE.U32.AND UP0, UPT, UR6, URZ, UPT ;  /* 0x000000ff0600728c */ /* 0x004fc8000bf05070 */
[----:B------:R-:W-:-:S09]  /*01a0*/  UISETP.NE.AND.EX UP0, UPT, UR7, URZ, UPT, UP0 ;  /* 0x000000ff0700728c */ /* 0x000fd2000bf05300 */
[----:B------:R-:W-:Y:S05]  /*01b0*/  BRA.U UP0, `(.L_x_2) ;  /* 0x0000000100247547 */ /* 0x000fea000b800000 */
[----:B------:R-:W2:Y:S02]  /*01c0*/  LDCU.64 UR6, c[0x0][0x8a8] ;  /* 0x00011500ff0677ac */ /* 0x000ea40008000a00 */
[----:B--2---:R-:W-:-:S04]  /*01d0*/  UISETP.NE.U32.AND UP0, UPT, UR6, URZ, UPT ;  /* 0x000000ff0600728c */ /* 0x004fc8000bf05070 */
[----:B------:R-:W-:-:S09]  /*01e0*/  UISETP.NE.AND.EX UP0, UPT, UR7, URZ, UPT, UP0 ;  /* 0x000000ff0700728c */ /* 0x000fd2000bf05300 */
[----:B------:R-:W-:Y:S05]  /*01f0*/  BRA.U !UP0, `(.L_x_3) ;  /* 0x00000001080c7547 */ /* 0x000fea000b800000 */
[----:B-1----:R-:W1:Y:S02]  /*0200*/  LDC.64 R2, c[0x0][0x8a8] ;  /* 0x00022a00ff027b82 */ /* 0x002e640000000a00 */
[----:B-1----:R2:W5:Y:S01]  /*0210*/  LDG.E R33, desc[UR48][R2.64] ;  /* 0x0000003002217981 */ /* 0x002562000c1e1900 */
[----:B------:R-:W-:Y:S05]  /*0220*/  BRA `(.L_x_2) ;  /* 0x0000000000087947 */ /* 0x000fea0003800000 */
.L_x_3:
[----:B------:R-:W2:Y:S02]  /*0230*/  LDCU UR6, c[0x0][0x8a0] ;  /* 0x00011400ff0677ac */ /* 0x000ea40008000800 */
[----:B--2---:R-:W-:Y:S02]  /*0240*/  MOV R33, UR6 ;  /* 0x0000000600217c02 */ /* 0x004fe40008000f00 */
.L_x_2:
[----:B------:R-:W-:Y:S01]  /*0250*/  IMAD.U32 R0, RZ, RZ, UR8 ;  /* 0x00000008ff007e24 */ /* 0x000fe2000f8e00ff */
[----:B------:R-:W-:Y:S04]  /*0260*/  BSSY.RECONVERGENT B0, `(.L_x_4) ;  /* 0x000000c000007945 */ /* 0x000fe80003800200 */
[C---:B------:R-:W-:Y:S02]  /*0270*/  ISETP.NE.OR P1, PT, R0.reuse, 0x1, !P5 ;  /* 0x000000010000780c */ /* 0x040fe40006f25670 */
[----:B------:R-:W-:-:S11]  /*0280*/  ISETP.NE.OR P0, PT, R0, 0x3, !P5 ;  /* 0x000000030000780c */ /* 0x000fd60006f05670 */
[----:B------:R-:W-:Y:S05]  /*0290*/  @P1 BRA `(.L_x_5) ;  /* 0x0000000000201947 */ /* 0x000fea0003800000 */
[----:B------:R-:W3:Y:S02]  /*02a0*/  LDCU.64 UR6, c[0x0][0x348] ;  /* 0x00006900ff0677ac */ /* 0x000ee40008000a00 */
[----:B---3--:R-:W-:Y:S02]  /*02b0*/  UIADD3 UR10, UP1, UPT, UR6, 0x80, URZ ;  /* 0x00000080060a7890 */ /* 0x008fe4000ff3e0ff */
[----:B------:R-:W-:Y:S02]  /*02c0*/  UIADD3 UR6, UP0, UPT, UR6, 0x180, URZ ;  /* 0x0000018006067890 */ /* 0x000fe4000ff1e0ff */
[----:B------:R-:W-:Y:S02]  /*02d0*/  UIADD3.X UR11, UPT, UPT, URZ, UR7, URZ, UP1, !UPT ;  /* 0x00000007ff0b7290 */ /* 0x000fe40008ffe4ff */
[----:B------:R-:W-:-:S07]  /*02e0*/  UIADD3.X UR7, UPT, UPT, URZ, UR7, URZ, UP0, !UPT ;  /* 0x00000007ff077290 */ /* 0x000fce00087fe4ff */
[----:B------:R3:W-:Y:S02]  /*02f0*/  UTMACCTL.PF [UR10] ;  /* 0x000000000a0079b9 */ /* 0x0007e40008040000 */
[----:B------:R3:W-:Y:S02]  /*0300*/  UTMACCTL.PF [UR6] ;  /* 0x00000000060079b9 */ /* 0x0007e40008040000 */
[----:B---3--:R-:W-:Y:S01]  /*0310*/  NOP ;  /* 0x0000000000007918 */ /* 0x008fe20000000000 */
.L_x_5:
[----:B------:R-:W-:Y:S05]  /*0320*/  BSYNC.RECONVERGENT B0 ;  /* 0x0000000000007941 */ /* 0x000fea0003800200 */
.L_x_4:
[----:B------:R-:W-:Y:S04]  /*0330*/  BSSY.RECONVERGENT B0, `(.L_x_6) ;  /* 0x000000a000007945 */ /* 0x000fe80003800200 */
        /* <DEDUP_REMOVED lines=9> */
.L_x_7:
[----:B------:R-:W-:Y:S05]  /*03d0*/  BSYNC.RECONVERGENT B0 ;  /* 0x0000000000007941 */ /* 0x000fea0003800200 */
.L_x_6:
[----:B------:R-:W3:Y:S01]  /*03e0*/  LDCU.64 UR6, c[0x0][0x888] ;  /* 0x00011100ff0677ac */ /* 0x000ee20008000a00 */
[----:B------:R-:W-:Y:S02]  /*03f0*/  UISETP.EQ.U32.AND UP1, UPT, UR4, URZ, UPT ;  /* 0x000000ff0400728c */ /* 0x000fe4000bf22070 */
[----:B------:R-:W-:Y:S02]  /*0400*/  UPLOP3.LUT UP2, UPT, UPT, UPT, UPT, 0x80, 0x8 ;  /* 0x000000000008789c */ /* 0x000fe40003f4f070 */
[----:B---3--:R-:W-:-:S04]  /*0410*/  UISETP.NE.U32.AND UP0, UPT, UR6, URZ, UPT ;  /* 0x000000ff0600728c */ /* 0x008fc8000bf05070 */
[----:B------:R-:W-:-:S04]  /*0420*/  UISETP.NE.AND.EX UP0, UPT, UR7, URZ, UPT, UP0 ;  /* 0x000000ff0700728c */ /* 0x000fc8000bf05300 */
[----:B------:R-:W-:-:S04]  /*0430*/  UISETP.EQ.OR.EX UP3, UPT, UR5, URZ, !UP0, UP1 ;  /* 0x000000ff0500728c */ /* 0x000fc8000c762710 */
[----:B------:R-:W-:-:S05]  /*0440*/  UP2UR UR53, UPR, URZ, 0x8 ;  /* 0x00000008ff357883 */ /* 0x000fca0008000000 */
[----:B------:R-:W-:Y:S07]  /*0450*/  BRA.U !UP3, `(.L_x_8) ;  /* 0x000000010b207547 */ /* 0x000fee000b800000 */
[----:B------:R-:W-:Y:S01]  /*0460*/  UISETP.NE.U32.AND UP2, UPT, UR4, URZ, UPT ;  /* 0x000000ff0400728c */ /* 0x000fe2000bf45070 */
[----:B-----5:R-:W-:Y:S01]  /*0470*/  FSETP.NEU.AND P0, PT, R35, RZ, PT ;  /* 0x000000ff2300720b */ /* 0x020fe20003f0d000 */
[----:B------:R-:W-:Y:S02]  /*0480*/  USEL UR4, URZ, 0xffffffff, UP0 ;  /* 0xffffffffff047887 */ /* 0x000fe40008000000 */
[----:B------:R-:W-:-:S10]  /*0490*/  UISETP.NE.AND.EX UP2, UPT, UR5, URZ, UPT, UP2 ;  /* 0x000000ff0500728c */ /* 0x000fd4000bf45320 */
[----:B------:R-:W-:Y:S01]  /*04a0*/  VOTEU.ANY UP1, P0 ;  /* 0x0000000000ff7886 */ /* 0x000fe20000020100 */
[----:B------:R-:W-:-:S04]  /*04b0*/  @!UP2 USEL UR4, URZ, 0xffffffff, UP1 ;  /* 0xffffffffff04a887 */ /* 0x000fc80008800000 */
[----:B------:R-:W-:-:S04]  /*04c0*/  ULOP3.LUT UR4, UR4, 0x1, URZ, 0xc0, !UPT ;  /* 0x0000000104047892 */ /* 0x000fc8000f8ec0ff */
[----:B------:R-:W-:-:S11]  /*04d0*/  UISETP.NE.U32.AND UP2, UPT, UR4, 0x1, UPT ;  /* 0x000000010400788c */ /* 0x000fd6000bf45070 */
.L_x_8:
[----:B-12---:R-:W1:Y:S01]  /*04e0*/  SHFL.IDX PT, R2, R73, RZ, 0x1f ;  /* 0x00001fff49027589 */ /* 0x006e6200000e0000 */
[----:B------:R-:W-:-:S04]  /*04f0*/  UISETP.NE.AND UP1, UPT, UR8, 0x2, UPT ;  /* 0x000000020800788c */ /* 0x000fc8000bf25270 */
[----:B------:R-:W-:Y:S01]  /*0500*/  USEL UR6, URZ, 0x1, UP1 ;  /* 0x00000001ff067887 */ /* 0x000fe20008800000 */
[----:B-1----:R-:W-:-:S13]  /*0510*/  ISETP.NE.AND P0, PT, R2, RZ, PT ;  /* 0x000000ff0200720c */ /* 0x002fda0003f05270 */
[----:B------:R-:W-:Y:S05]  /*0520*/  @P0 BRA `(.L_x_9) ;  /* 0x0000000000680947 */ /* 0x000fea0003800000 */
[----:B------:R-:W1:Y:S01]  /*0530*/  S2UR UR5, SR_CgaCtaId ;  /* 0x00000000000579c3 */ /* 0x000e620000008800 */
[----:B------:R-:W-:Y:S01]  /*0540*/  UMOV UR7, 0x400 ;  /* 0x0000040000077882 */ /* 0x000fe20000000000 */
[----:B------:R-:W-:Y:S01]  /*0550*/  UMOV UR4, 0x1 ;  /* 0x0000000100047882 */ /* 0x000fe20000000000 */
[----:B------:R-:W-:Y:S01]  /*0560*/  ELECT P0, URZ, PT ;  /* 0x0000000000ff782f */ /* 0x000fe20003800000 */
[----:B------:R-:W-:-:S04]  /*0570*/  UIADD3 UR10, UPT, UPT, -UR4, 0x100000, URZ ;  /* 0x00100000040a7890 */ /* 0x000fc8000fffe1ff */
[----:B------:R-:W-:Y:S02]  /*0580*/  USHF.L.U32 UR11, UR10, 0xb, URZ ;  /* 0x0000000b0a0b7899 */ /* 0x000fe400080006ff */
[----:B------:R-:W-:Y:S02]  /*0590*/  USHF.L.U32 UR10, UR10, 0x1, URZ ;  /* 0x000000010a0a7899 */ /* 0x000fe400080006ff */
[----:B-1----:R-:W-:Y:S01]  /*05a0*/  ULEA UR5, UR5, UR7, 0x18 ;  /* 0x0000000705057291 */ /* 0x002fe2000f8ec0ff */
[----:B------:R-:W1:Y:S11]  /*05b0*/  FENCE.VIEW.ASYNC.S ;  /* 0x00000000000073c6 */ /* 0x000e760000000000 */
[----:B-1----:R1:W2:Y:S01]  /*05c0*/  SYNCS.EXCH.64 URZ, [UR5], UR10 ;  /* 0x0000000a05ff75b2 */ /* 0x0022a20008000100 */
[----:B------:R1:W3:Y:S01]  /*05d0*/  SYNCS.EXCH.64 URZ, [UR5+0x40], UR10 ;  /* 0x0000400a05ff75b2 */ /* 0x0002e20008000100 */
[----:B------:R1:W4:Y:S01]  /*05e0*/  SYNCS.EXCH.64 URZ, [UR5+0x8], UR10 ;  /* 0x0000080a05ff75b2 */ /* 0x0003220008000100 */
[----:B------:R1:W1:Y:S01]  /*05f0*/  SYNCS.EXCH.64 URZ, [UR5+0x48], UR10 ;  /* 0x0000480a05ff75b2 */ /* 0x0002620008000100 */
        /* <DEDUP_REMOVED lines=12> */
[----:B------:R-:W-:Y:S01]  /*06c0*/  NOP ;  /* 0x0000000000007918 */ /* 0x000fe20000000000 */
.L_x_9:
[----:B------:R-:W2:Y:S01]  /*06d0*/  SHFL.IDX PT, R2, R73, RZ, 0x1f ;  /* 0x00001fff49027589 */ /* 0x000ea200000e0000 */
[----:B------:R-:W-:Y:S01]  /*06e0*/  NOP ;  /* 0x0000000000007918 */ /* 0x000fe20000000000 */
[----:B--2---:R-:W-:-:S13]  /*06f0*/  ISETP.NE.AND P0, PT, R2, 0x1, PT ;  /* 0x000000010200780c */ /* 0x004fda0003f05270 */
[----:B------:R-:W-:Y:S05]  /*0700*/  @P0 BRA `(.L_x_10) ;  /* 0x0000000000580947 */ /* 0x000fea0003800000 */
[----:B------:R-:W2:Y:S01]  /*0710*/  S2UR UR7, SR_CgaCtaId ;  /* 0x00000000000779c3 */ /* 0x000ea20000008800 */
[----:B------:R-:W-:Y:S01]  /*0720*/  UMOV UR9, 0x400 ;  /* 0x0000040000097882 */ /* 0x000fe20000000000 */
[----:B-1----:R-:W-:Y:S01]  /*0730*/  UMOV UR5, 0x20 ;  /* 0x0000002000057882 */ /* 0x002fe20000000000 */
[----:B------:R-:W-:Y:S01]  /*0740*/  UMOV UR4, 0x80 ;  /* 0x0000008000047882 */ /* 0x000fe20000000000 */
[----:B------:R-:W-:-:S04]  /*0750*/  UIADD3 UR10, UPT, UPT, -UR5, 0x100000, URZ ;  /* 0x00100000050a7890 */ /* 0x000fc8000fffe1ff */
[----:B------:R-:W-:Y:S02]  /*0760*/  USHF.L.U32 UR11, UR10, 0xb, URZ ;  /* 0x0000000b0a0b7899 */ /* 0x000fe400080006ff */
[----:B------:R-:W-:Y:S02]  /*0770*/  USHF.L.U32 UR10, UR10, 0x1, URZ ;  /* 0x000000010a0a7899 */ /* 0x000fe400080006ff */
[----:B------:R-:W-:-:S04]  /*0780*/  UIADD3 UR4, UPT, UPT, -UR4, 0x100000, URZ ;  /* 0x0010000004047890 */ /* 0x000fc8000fffe1ff */
[----:B------:R-:W-:Y:S02]  /*0790*/  USHF.L.U32 UR5, UR4, 0xb, URZ ;  /* 0x0000000b04057899 */ /* 0x000fe400080006ff */
[----:B------:R-:W-:Y:S01]  /*07a0*/  USHF.L.U32 UR4, UR4, 0x1, URZ ;  /* 0x0000000104047899 */ /* 0x000fe200080006ff */
[----:B------:R-:W-:Y:S01]  /*07b0*/  ELECT P0, URZ, PT ;  /* 0x0000000000ff782f */ /* 0x000fe20003800000 */
[----:B--2---:R-:W-:Y:S01]  /*07c0*/  ULEA UR7, UR7, UR9, 0x18 ;  /* 0x0000000907077291 */ /* 0x004fe2000f8ec0ff */
[----:B------:R-:W1:Y:S11]  /*07d0*/  FENCE.VIEW.ASYNC.S ;  /* 0x00000000000073c6 */ /* 0x000e760000000000 */
[----:B-1----:R2:W1:Y:S01]  /*07e0*/  SYNCS.EXCH.64 URZ, [UR7+0x80], UR10 ;  /* 0x0000800a07ff75b2 */ /* 0x0024620008000100 */
[----:B------:R2:W1:Y:S01]  /*07f0*/  SYNCS.EXCH.64 URZ, [UR7+0xa0], UR4 ;  /* 0x0000a00407ff75b2 */ /* 0x0004620008000100 */
[----:B------:R2:W1:Y:S01]  /*0800*/  SYNCS.EXCH.64 URZ, [UR7+0x88], UR10 ;  /* 0x0000880a07ff75b2 */ /* 0x0004620008000100 */
[----:B------:R2:W1:Y:S01]  /*0810*/  SYNCS.EXCH.64 URZ, [UR7+0xa8], UR4 ;  /* 0x0000a80407ff75b2 */ /* 0x0004620008000100 */
[----:B------:R2:W1:Y:S01]  /*0820*/  SYNCS.EXCH.64 URZ, [UR7+0x90], UR10 ;  /* 0x0000900a07ff75b2 */ /* 0x0004620008000100 */
[----:B------:R2:W1:Y:S01]  /*0830*/  SYNCS.EXCH.64 URZ, [UR7+0xb0], UR4 ;  /* 0x0000b00407ff75b2 */ /* 0x0004620008000100 */
[----:B------:R2:W1:Y:S01]  /*0840*/  SYNCS.EXCH.64 URZ, [UR7+0x98], UR10 ;  /* 0x0000980a07ff75b2 */ /* 0x0004620008000100 */
[----:B------:R2:W1:Y:S02]  /*0850*/  SYNCS.EXCH.64 URZ, [UR7+0xb8], UR4 ;  /* 0x0000b80407ff75b2 */ /* 0x0004640008000100 */
[----:B--2---:R-:W-:Y:S01]  /*0860*/  NOP ;  /* 0x0000000000007918 */ /* 0x004fe20000000000 */
.L_x_10:
[----:B------:R-:W2:Y:S01]  /*0870*/  SHFL.IDX PT, R2, R73, RZ, 0x1f ;  /* 0x00001fff49027589 */ /* 0x000ea200000e0000 */
[----:B------:R-:W-:Y:S01]  /*0880*/  NOP ;  /* 0x0000000000007918 */ /* 0x000fe20000000000 */
[----:B--2---:R-:W-:-:S13]  /*0890*/  ISETP.NE.AND P0, PT, R2, 0x3, PT ;  /* 0x000000030200780c */ /* 0x004fda0003f05270 */
[----:B------:R-:W-:Y:S05]  /*08a0*/  @P0 BRA `(.L_x_11) ;  /* 0x0000000000300947 */ /* 0x000fea0003800000 */
[----:B-1----:R-:W1:Y:S01]  /*08b0*/  S2UR UR5, SR_CgaCtaId ;  /* 0x00000000000579c3 */ /* 0x002e620000008800 */
        /* <DEDUP_REMOVED lines=8> */
[----:B-1----:R2:W1:Y:S01]  /*0940*/  SYNCS.EXCH.64 URZ, [UR5+0xc0], UR10 ;  /* 0x0000c00a05ff75b2 */ /* 0x0024620008000100 */
[----:B------:R2:W1:Y:S02]  /*0950*/  SYNCS.EXCH.64 URZ, [UR5+0xc8], UR10 ;  /* 0x0000c80a05ff75b2 */ /* 0x0004640008000100 */
[----:B--2---:R-:W-:Y:S01]  /*0960*/  NOP ;  /* 0x0000000000007918 */ /* 0x004fe20000000000 */
.L_x_11:
[----:B------:R-:W2:Y:S01]  /*0970*/  SHFL.IDX PT, R2, R73, RZ, 0x1f ;  /* 0x00001fff49027589 */ /* 0x000ea200000e0000 */
[----:B------:R-:W-:Y:S01]  /*0980*/  NOP ;  /* 0x0000000000007918 */ /* 0x000fe20000000000 */
[----:B--2---:R-:W-:-:S13]  /*0990*/  ISETP.NE.AND P0, PT, R2, 0x4, PT ;  /* 0x000000040200780c */ /* 0x004fda0003f05270 */
[----:B------:R-:W-:Y:S05]  /*09a0*/  @P0 BRA `(.L_x_12) ;  /* 0x0000000000440947 */ /* 0x000fea0003800000 */
[----:B-1----:R-:W1:Y:S01]  /*09b0*/  S2UR UR5, SR_CgaCtaId ;  /* 0x00000000000579c3 */ /* 0x002e620000008800 */
[----:B------:R-:W-:Y:S01]  /*09c0*/  UMOV UR9, 0x100 ;  /* 0x0000010000097882 */ /* 0x000fe20000000000 */
[----:B------:R-:W-:Y:S01]  /*09d0*/  UMOV UR7, 0x400 ;  /* 0x0000040000077882 */ /* 0x000fe20000000000 */
[----:B------:R-:W-:Y:S01]  /*09e0*/  USEL UR9, UR9, 0xe0, UP2 ;  /* 0x000000e009097887 */ /* 0x000fe20009000000 */
[----:B------:R-:W-:Y:S01]  /*09f0*/  UMOV UR4, 0x1 ;  /* 0x0000000100047882 */ /* 0x000fe20000000000 */
[----:B------:R-:W-:Y:S01]  /*0a00*/  ELECT P0, URZ, PT ;  /* 0x0000000000ff782f */ /* 0x000fe20003800000 */
[----:B------:R-:W-:-:S04]  /*0a10*/  UIADD3 UR10, UPT, UPT, -UR4, 0x100000, URZ ;  /* 0x00100000040a7890 */ /* 0x000fc8000fffe1ff */
[----:B------:R-:W-:Y:S02]  /*0a20*/  USHF.L.U32 UR11, UR10, 0xb, URZ ;  /* 0x0000000b0a0b7899 */ /* 0x000fe400080006ff */
[----:B------:R-:W-:Y:S02]  /*0a30*/  USHF.L.U32 UR10, UR10, 0x1, URZ ;  /* 0x000000010a0a7899 */ /* 0x000fe400080006ff */
        /* <DEDUP_REMOVED lines=8> */
.L_x_12:
        /* <DEDUP_REMOVED lines=20> */
[----:B------:R2:W1:Y:S02]  /*0c00*/  SYNCS.EXCH.64 URZ, [UR7+0xf8], UR4 ;  /* 0x0000f80407ff75b2 */ /* 0x0004640008000100 */
[----:B--2---:R-:W-:Y:S01]  /*0c10*/  NOP ;  /* 0x0000000000007918 */ /* 0x004fe20000000000 */
.L_x_13:
[----:B-1----:R-:W1:Y:S01]  /*0c20*/  S2UR UR5, SR_CTAID.X ;  /* 0x00000000000579c3 */ /* 0x002e620000002500 */
[----:B------:R-:W-:-:S05]  /*0c30*/  CS2R.32 R64, SR_CgaSize ;  /* 0x0000000000407805 */ /* 0x000fca0000008a00 */
[----:B------:R-:W-:-:S05]  /*0c40*/  IMAD R64, R64, -0xa0, RZ ;  /* 0xffffff6040407824 */ /* 0x000fca00078e02ff */
[----:B------:R-:W-:-:S14]  /*0c50*/  R2UR UR9, R64 ;  /* 0x00000000400972ca */ /* 0x000fdc00000e0000 */
[----:B------:R-:W2:Y:S01]  /*0c60*/  LDCU UR9, c[0x0][UR9+0x2b0] ;  /* 0x00005600090977ac */ /* 0x000ea20008000800 */
[----:B------:R-:W-:Y:S01]  /*0c70*/  NOP ;  /* 0x0000000000007918 */ /* 0x000fe20000000000 */
[----:B------:R-:W-:-:S05]  /*0c80*/  CS2R.32 R64, SR_CgaSize ;  /* 0x0000000000407805 */ /* 0x000fca0000008a00 */
[----:B------:R-:W-:-:S05]  /*0c90*/  IMAD R64, R64, -0xa0, RZ ;  /* 0xffffff6040407824 */ /* 0x000fca00078e02ff */
[----:B------:R-:W-:-:S14]  /*0ca0*/  R2UR UR7, R64 ;  /* 0x00000000400772ca */ /* 0x000fdc00000e0000 */
[----:B------:R-:W3:Y:S01]  /*0cb0*/  LDCU UR7, c[0x0][UR7+0x2b4] ;  /* 0x00005680070777ac */ /* 0x000ee20008000800 */
[----:B------:R-:W4:Y:S08]  /*0cc0*/  S2UR UR4, SR_CTAID.Y ;  /* 0x00000000000479c3 */ /* 0x000f300000002600 */
[----:B------:R-:W3:Y:S01]  /*0cd0*/  LDC R9, c[0x0][0xb24] ;  /* 0x0002c900ff097b82 */ /* 0x000ee20000000800 */
[----:B-1----:R-:W-:-:S02]  /*0ce0*/  I2FP.F32.U32 R4, UR5 ;  /* 0x0000000500047c45 */ /* 0x002fc40008201000 */
[----:B------:R-:W-:-:S05]  /*0cf0*/  CS2R.32 R5, SR_CgaSize ;  /* 0x0000000000057805 */ /* 0x000fca0000008a00 */
[----:B------:R-:W-:-:S06]  /*0d00*/  IMAD R5, R5, -0xa0, RZ ;  /* 0xffffff6005057824 */ /* 0x000fcc00078e02ff */
[----:B------:R-:W1:Y:S01]  /*0d10*/  LDC R5, c[0x0][R5+0x2a0] ;  /* 0x0000a80005057b82 */ /* 0x000e620000000800 */
[----:B------:R-:W-:Y:S01]  /*0d20*/  MOV R19, UR5 ;  /* 0x0000000500137c02 */ /* 0x000fe20008000f00 */
[----:B--2---:R-:W-:Y:S01]  /*0d30*/  FMUL R4, R4, UR9 ;  /* 0x0000000904047c20 */ /* 0x004fe20008400000 */
[----:B----4-:R-:W-:Y:S02]  /*0d40*/  I2FP.F32.U32 R2, UR4 ;  /* 0x0000000400027c45 */ /* 0x010fe40008201000 */
[----:B------:R-:W-:-:S05]  /*0d50*/  CS2R.32 R3, SR_CgaSize ;  /* 0x0000000000037805 */ /* 0x000fca0000008a00 */
[----:B------:R-:W-:-:S06]  /*0d60*/  IMAD R3, R3, -0xa0, RZ ;  /* 0xffffff6003037824 */ /* 0x000fcc00078e02ff */
[----:B------:R-:W2:Y:S01]  /*0d70*/  LDC R3, c[0x0][R3+0x2a4] ;  /* 0x0000a90003037b82 */ /* 0x000ea20000000800 */
[----:B------:R-:W4:Y:S01]  /*0d80*/  F2I.U32.TRUNC.NTZ R64, R4 ;  /* 0x0000000400407305 */ /* 0x000f22000020f000 */
[----:B------:R-:W-:Y:S01]  /*0d90*/  MOV R16, UR4 ;  /* 0x0000000400107c02 */ /* 0x000fe20008000f00 */
[----:B---3--:R-:W-:-:S05]  /*0da0*/  FMUL R2, R2, UR7 ;  /* 0x0000000702027c20 */ /* 0x008fca0008400000 */
[----:B------:R-:W-:Y:S01]  /*0db0*/  BAR.SYNC.DEFER_BLOCKING 0x0 ;  /* 0x0000000000007b1d */ /* 0x000fe20000010000 */
[----:B------:R-:W-:-:S05]  /*0dc0*/  ISETP.GE.AND P0, PT, R9, 0x1, PT ;  /* 0x000000010900780c */ /* 0x000fca0003f06270 */
[----:B------:R-:W3:Y:S02]  /*0dd0*/  F2I.U32.TRUNC.NTZ R62, R2 ;  /* 0x00000002003e7305 */ /* 0x000ee4000020f000 */
[----:B------:R-:W2:Y:S01]  /*0de0*/  S2UR UR57, SR_CTAID.Z ;  /* 0x00000000003979c3 */ /* 0x000ea20000002700 */
[----:B----4-:R-:W-:-:S05]  /*0df0*/  IADD3 R64, PT, PT, -R64, RZ, RZ ;  /* 0x000000ff40407210 */ /* 0x010fca0007ffe1ff */
[----:B-1----:R-:W-:Y:S01]  /*0e00*/  IMAD R64, R5, R64, UR5 ;  /* 0x0000000505407e24 */ /* 0x002fe2000f8e0240 */
[----:B---3--:R-:W-:-:S05]  /*0e10*/  IADD3 R62, PT, PT, -R62, RZ, RZ ;  /* 0x000000ff3e3e7210 */ /* 0x008fca0007ffe1ff */
[----:B--2---:R-:W-:Y:S01]  /*0e20*/  IMAD R62, R3, R62, UR4 ;  /* 0x00000004033e7e24 */ /* 0x004fe2000f8e023e */
[----:B------:R-:W-:Y:S06]  /*0e30*/  @!P0 BRA `(.L_x_14) ;  /* 0x0000000000b88947 */ /* 0x000fec0003800000 */
[----:B------:R-:W1:Y:S01]  /*0e40*/  LDC.64 R4, c[0x0][0xb18] ;  /* 0x0002c600ff047b82 */ /* 0x000e620000000a00 */
[----:B------:R-:W-:-:S07]  /*0e50*/  ISETP.NE.AND P0, PT, R9, 0x1, PT ;  /* 0x000000010900780c */ /* 0x000fce0003f05270 */
[----:B------:R-:W2:Y:S08]  /*0e60*/  LDC R10, c[0x0][0xb0c] ;  /* 0x0002c300ff0a7b82 */ /* 0x000eb00000000800 */
[----:B------:R-:W3:Y:S08]  /*0e70*/  LDC R11, c[0x0][0x370] ;  /* 0x0000dc00ff0b7b82 */ /* 0x000ef00000000800 */
[----:B------:R-:W4:Y:S01]  /*0e80*/  LDC R12, c[0x0][0x374] ;  /* 0x0000dd00ff0c7b82 */ /* 0x000f220000000800 */
[----:B-1----:R-:W-:-:S07]  /*0e90*/  ISETP.NE.AND P1, PT, R4, 0x1, PT ;  /* 0x000000010400780c */ /* 0x002fce0003f25270 */
[----:B------:R-:W3:Y:S01]  /*0ea0*/  LDC.64 R6, c[0x0][0xb10] ;  /* 0x0002c400ff067b82 */ /* 0x000ee20000000a00 */
[----:B--2---:R-:W-:-:S07]  /*0eb0*/  ISETP.NE.AND P2, PT, R10, 0x1, PT ;  /* 0x000000010a00780c */ /* 0x004fce0003f45270 */
[----:B------:R-:W1:Y:S08]  /*0ec0*/  LDC R8, c[0x0][0xb20] ;  /* 0x0002c800ff087b82 */ /* 0x000e700000000800 */
[----:B------:R-:W2:Y:S01]  /*0ed0*/  LDC.64 R2, c[0x0][0xb28] ;  /* 0x0002ca00ff027b82 */ /* 0x000ea20000000a00 */
[----:B----4-:R-:W-:-:S04]  /*0ee0*/  IMAD.HI.U32 R13, R12, R5, RZ ;  /* 0x000000050c0d7227 */ /* 0x010fc800078e00ff */
[----:B------:R-:W-:-:S04]  /*0ef0*/  IMAD.HI.U32 R5, R16, R5, RZ ;  /* 0x0000000510057227 */ /* 0x000fc800078e00ff */
[----:B---3--:R-:W-:-:S04]  /*0f00*/  IMAD.HI.U32 R14, R11, R6, RZ ;  /* 0x000000060b0e7227 */ /* 0x008fc800078e00ff */
[C---:B------:R-:W-:Y:S01]  /*0f10*/  IMAD.HI.U32 R18, R19.reuse, R6, RZ ;  /* 0x0000000613127227 */ /* 0x040fe200078e00ff */
[-C--:B------:R-:W-:Y:S02]  /*0f20*/  @P2 SHF.R.U32.HI R11, RZ, R7.reuse, R14 ;  /* 0x00000007ff0b2219 */ /* 0x080fe4000001160e */
[-C--:B-1----:R-:W-:Y:S02]  /*0f30*/  @P1 SHF.R.U32.HI R12, RZ, R8.reuse, R13 ;  /* 0x00000008ff0c1219 */ /* 0x082fe4000001160d */
[----:B------:R-:W-:Y:S02]  /*0f40*/  SHF.R.U32.HI R5, RZ, R8, R5 ;  /* 0x00000008ff057219 */ /* 0x000fe40000011605 */
[----:B------:R-:W-:Y:S02]  /*0f50*/  SHF.R.U32.HI R18, RZ, R7, R18 ;  /* 0x00000007ff127219 */ /* 0x000fe40000011612 */
[----:B------:R-:W-:Y:S01]  /*0f60*/  SEL R5, R16, R5, !P1 ;  /* 0x0000000510057207 */ /* 0x000fe20004800000 */
[----:B--2---:R-:W-:Y:S01]  /*0f70*/  IMAD.HI.U32 R14, R12, R2, RZ ;  /* 0x000000020c0e7227 */ /* 0x004fe200078e00ff */
[----:B------:R-:W-:-:S02]  /*0f80*/  SEL R7, R19, R18, !P2 ;  /* 0x0000001213077207 */ /* 0x000fc40005000000 */
[----:B------:R-:W-:Y:S01]  /*0f90*/  IADD3 R13, PT, PT, -R5, RZ, RZ ;  /* 0x000000ff050d7210 */ /* 0x000fe20007ffe1ff */
[----:B------:R-:W-:Y:S01]  /*0fa0*/  IMAD.HI.U32 R6, R11, R2, RZ ;  /* 0x000000020b067227 */ /* 0x000fe200078e00ff */
[----:B------:R-:W-:-:S03]  /*0fb0*/  @P0 SHF.R.U32.HI R12, RZ, R3, R14 ;  /* 0x00000003ff0c0219 */ /* 0x000fc6000001160e */
[----:B------:R-:W-:Y:S01]  /*0fc0*/  IMAD R13, R4, R13, R16 ;  /* 0x0000000d040d7224 */ /* 0x000fe200078e0210 */
[----:B------:R-:W-:Y:S01]  /*0fd0*/  @P0 SHF.R.U32.HI R11, RZ, R3, R6 ;  /* 0x00000003ff0b0219 */ /* 0x000fe20000011606 */
[----:B------:R-:W-:-:S04]  /*0fe0*/  IMAD R12, R12, R9, RZ ;  /* 0x000000090c0c7224 */ /* 0x000fc800078e02ff */
[----:B------:R-:W-:Y:S01]  /*0ff0*/  IMAD R6, R11, R9, RZ ;  /* 0x000000090b067224 */ /* 0x000fe200078e02ff */
[----:B------:R-:W-:-:S04]  /*1000*/  ISETP.GE.AND P1, PT, R5, R12, PT ;  /* 0x0000000c0500720c */ /* 0x000fc80003f26270 */
[----:B------:R-:W-:Y:S01]  /*1010*/  ISETP.GE.OR P1, PT, R7, R6, P1 ;  /* 0x000000060700720c */ /* 0x000fe20000f26670 */
[----:B------:R-:W-:-:S05]  /*1020*/  IMAD.HI.U32 R6, R5, R2, RZ ;  /* 0x0000000205067227 */ /* 0x000fca00078e00ff */
[----:B------:R-:W-:-:S04]  /*1030*/  SHF.R.U32.HI R6, RZ, R3, R6 ;  /* 0x00000003ff067219 */ /* 0x000fc80000011606 */
[----:B------:R-:W-:-:S03]  /*1040*/  SEL R6, R5, R6, !P0 ;  /* 0x0000000605067207 */ /* 0x000fc60004000000 */
[----:B------:R-:W-:Y:S01]  /*1050*/  @!P1 IMAD.HI.U32 R8, R7, R2, RZ ;  /* 0x0000000207089227 */ /* 0x000fe200078e00ff */
[----:B------:R-:W-:-:S04]  /*1060*/  IADD3 R2, PT, PT, -R6, RZ, RZ ;  /* 0x000000ff06027210 */ /* 0x000fc80007ffe1ff */
[----:B------:R-:W-:Y:S01]  /*1070*/  @!P1 SHF.R.U32.HI R8, RZ, R3, R8 ;  /* 0x00000003ff089219 */ /* 0x000fe20000011608 */
[----:B------:R-:W-:-:S03]  /*1080*/  IMAD R2, R9, R2, R5 ;  /* 0x0000000209027224 */ /* 0x000fc600078e0205 */
[----:B------:R-:W-:-:S05]  /*1090*/  @!P1 SEL R3, R7, R8, !P0 ;  /* 0x0000000807039207 */ /* 0x000fca0004000000 */
[--C-:B------:R-:W-:Y:S02]  /*10a0*/  @!P1 IMAD.IADD R6, R6, 0x1, -R3.reuse ;  /* 0x0000000106069824 */ /* 0x100fe400078e0a03 */
[----:B------:R-:W-:Y:S01]  /*10b0*/  @!P1 IMAD R3, R2, R11, R3 ;  /* 0x0000000b02039224 */ /* 0x000fe200078e0203 */
[----:B------:R-:W-:Y:S01]  /*10c0*/  IADD3 R2, PT, PT, -R7, RZ, RZ ;  /* 0x000000ff07027210 */ /* 0x000fe20007ffe1ff */
[----:B------:R-:W-:Y:S02]  /*10d0*/  @!P1 IMAD R5, R6, R9, R7 ;  /* 0x0000000906059224 */ /* 0x000fe400078e0207 */
[----:B------:R-:W-:Y:S02]  /*10e0*/  @!P1 IMAD.MOV.U32 R7, RZ, RZ, R3 ;  /* 0x000000ffff079224 */ /* 0x000fe400078e0003 */
[----:B------:R-:W-:Y:S02]  /*10f0*/  IMAD R2, R10, R2, R19 ;  /* 0x000000020a027224 */ /* 0x000fe400078e0213 */
[----:B------:R-:W-:-:S02]  /*1100*/  IMAD R16, R5, R4, R13 ;  /* 0x0000000405107224 */ /* 0x000fc400078e020d */
[----:B------:R-:W-:Y:S02]  /*1110*/  IMAD R19, R7, R10, R2 ;  /* 0x0000000a07137224 */ /* 0x000fe400078e0202 */
.L_x_14:
[----:B------:R-:W1:Y:S01]  /*1120*/  LDCU UR4, c[0x0][0xb30] ;  /* 0x00016600ff0477ac */ /* 0x000e620008000800 */
[----:B------:R-:W2:Y:S08]  /*1130*/  S2UR UR45, SR_CgaCtaId ;  /* 0x00000000002d79c3 */ /* 0x000eb00000008800 */
[----:B------:R-:W3:Y:S01]  /*1140*/  LDC R26, c[0x0][0xb24] ;  /* 0x0002c900ff1a7b82 */ /* 0x000ee20000000800 */
[----:B-1----:R-:W-:-:S09]  /*1150*/  UISETP.NE.AND UP1, UPT, UR4, 0x1, UPT ;  /* 0x000000010400788c */ /* 0x002fd2000bf25270 */
[----:B--2---:R-:W-:Y:S05]  /*1160*/  BRA.U UP1, `(.L_x_15) ;  /* 0x0000000101407547 */ /* 0x004fea000b800000 */
[----:B------:R-:W1:Y:S08]  /*1170*/  LDC.64 R4, c[0x0][0xb10] ;  /* 0x0002c400ff047b82 */ /* 0x000e700000000a00 */
[----:B------:R-:W2:Y:S08]  /*1180*/  LDC.64 R2, c[0x0][0xb18] ;  /* 0x0002c600ff027b82 */ /* 0x000eb00000000a00 */
[----:B------:R-:W4:Y:S08]  /*1190*/  LDC R6, c[0x0][0xb20] ;  /* 0x0002c800ff067b82 */ /* 0x000f300000000800 */
[----:B------:R-:W3:Y:S01]  /*11a0*/  LDC R8, c[0x0][0xb0c] ;  /* 0x0002c300ff087b82 */ /* 0x000ee20000000800 */
[----:B-1----:R-:W-:-:S05]  /*11b0*/  IMAD.HI.U32 R4, R19, R4, RZ ;  /* 0x0000000413047227 */ /* 0x002fca00078e00ff */
[----:B------:R-:W-:Y:S01]  /*11c0*/  SHF.R.U32.HI R4, RZ, R5, R4 ;  /* 0x00000005ff047219 */ /* 0x000fe20000011604 */
[----:B--2---:R-:W-:Y:S01]  /*11d0*/  IMAD.HI.U32 R3, R16, R3, RZ ;  /* 0x0000000310037227 */ /* 0x004fe200078e00ff */
[----:B------:R-:W-:-:S04]  /*11e0*/  ISETP.NE.AND P0, PT, R2, 0x1, PT ;  /* 0x000000010200780c */ /* 0x000fc80003f05270 */
[----:B----4-:R-:W-:-:S04]  /*11f0*/  SHF.R.U32.HI R3, RZ, R6, R3 ;  /* 0x00000006ff037219 */ /* 0x010fc80000011603 */
[----:B------:R-:W-:Y:S02]  /*1200*/  SEL R3, R16, R3, !P0 ;  /* 0x0000000310037207 */ /* 0x000fe40004000000 */
[----:B---3--:R-:W-:-:S04]  /*1210*/  ISETP.NE.AND P1, PT, R8, 0x1, PT ;  /* 0x000000010800780c */ /* 0x008fc80003f25270 */
[----:B------:R-:W-:-:S05]  /*1220*/  SEL R4, R19, R4, !P1 ;  /* 0x0000000413047207 */ /* 0x000fca0004800000 */
[----:B------:R-:W-:Y:S02]  /*1230*/  IMAD.IADD R5, R3, 0x1, -R4 ;  /* 0x0000000103057824 */ /* 0x000fe400078e0a04 */
[----:B------:R-:W-:Y:S02]  /*1240*/  IMAD.IADD R3, R4, 0x1, -R3 ;  /* 0x0000000104037824 */ /* 0x000fe400078e0a03 */
[----:B------:R-:W-:Y:S02]  /*1250*/  IMAD R19, R5, R8, R19 ;  /* 0x0000000805137224 */ /* 0x000fe400078e0213 */
[----:B------:R-:W-:-:S07]  /*1260*/  IMAD R16, R3, R2, R16 ;  /* 0x0000000203107224 */ /* 0x000fce00078e0210 */
.L_x_15:
[----:B------:R-:W-:Y:S01]  /*1270*/  BAR.SYNC.DEFER_BLOCKING 0x0 ;  /* 0x0000000000007b1d */ /* 0x000fe20000010000 */
[----:B------:R-:W-:Y:S01]  /*1280*/  UISETP.NE.AND UP1, UPT, UR8, 0x2, UPT ;  /* 0x000000020800788c */ /* 0x000fe2000bf25270 */
[----:B------:R-:W-:Y:S02]  /*1290*/  ISETP.NE.OR P5, PT, R0, 0x2, !P5 ;  /* 0x000000020000780c */ /* 0x000fe40006fa5670 */
[----:B------:R-:W-:-:S06]  /*12a0*/  LOP3.LUT R2, R72, 0x1f, RZ, 0xc0, !PT ;  /* 0x0000001f48027812 */ /* 0x000fcc00078ec0ff */
[----:B------:R-:W-:Y:S05]  /*12b0*/  BRA.U UP1, `(.L_x_16) ;  /* 0x00000019014c7547 */ /* 0x000fea000b800000 */
[----:B------:R-:W1:Y:S01]  /*12c0*/  LDCU UR6, c[0x0][0x388] ;  /* 0x00007100ff0677ac */ /* 0x000e620008000800 */
[----:B------:R-:W2:Y:S01]  /*12d0*/  LDC R11, c[0x0][0x370] ;  /* 0x0000dc00ff0b7b82 */ /* 0x000ea20000000800 */
[----:B------:R-:W-:Y:S01]  /*12e0*/  PLOP3.LUT P0, PT, PT, PT, UP2, 0x80, 0x8 ;  /* 0x000000000008781c */ /* 0x000fe20003f0f028 */
[----:B------:R-:W-:Y:S01]  /*12f0*/  IMAD.MOV.U32 R10, RZ, RZ, RZ ;  /* 0x000000ffff0a7224 */ /* 0x000fe200078e00ff */
[----:B------:R-:W4:Y:S01]  /*1300*/  LDCU UR4, c[0x0][0x38c] ;  /* 0x00007180ff0477ac */ /* 0x000f220008000800 */
[----:B------:R-:W-:Y:S02]  /*1310*/  ISETP.EQ.OR P4, PT, R2, RZ, P5 ;  /* 0x000000ff0200720c */ /* 0x000fe40002f82670 */
[----:B------:R-:W-:Y:S01]  /*1320*/  PLOP3.LUT P0, PT, P0, PT, PT, 0x8, 0x80 ;  /* 0x000000000080781c */ /* 0x000fe2000070e170 */
[----:B------:R-:W3:Y:S01]  /*1330*/  LDCU UR35, c[0x0][0x390] ;  /* 0x00007200ff2377ac */ /* 0x000ee20008000800 */
[----:B------:R-:W2:Y:S01]  /*1340*/  LDC R0, c[0x0][0x374] ;  /* 0x0000dd00ff007b82 */ /* 0x000ea20000000800 */
[----:B------:R-:W2:Y:S01]  /*1350*/  LDCU.64 UR36, c[0x0][0x348] ;  /* 0x00006900ff2477ac */ /* 0x000ea20008000a00 */
[----:B------:R-:W-:Y:S01]  /*1360*/  UMOV UR33, 0x1 ;  /* 0x0000000100217882 */ /* 0x000fe20000000000 */
[----:B------:R-:W-:Y:S01]  /*1370*/  UMOV UR32, URZ ;  /* 0x000000ff00207c82 */ /* 0x000fe20008000000 */
[----:B-1----:R-:W-:Y:S01]  /*1380*/  UIADD3 UR6, UPT, UPT, UR6, 0x3f, URZ ;  /* 0x0000003f06067890 */ /* 0x002fe2000fffe0ff */
[----:B------:R-:W-:Y:S01]  /*1390*/  UMOV UR20, URZ ;  /* 0x000000ff00147c82 */ /* 0x000fe20008000000 */
[----:B------:R-:W-:-:S02]  /*13a0*/  UMOV UR31, URZ ;  /* 0x000000ff001f7c82 */ /* 0x000fc40008000000 */
[----:B------:R-:W-:-:S04]  /*13b0*/  USHF.R.S32.HI UR5, URZ, 0x1f, UR6 ;  /* 0x0000001fff057899 */ /* 0x000fc80008011406 */
[----:B------:R-:W-:-:S04]  /*13c0*/  ULEA.HI UR5, UR5, UR6, URZ, 0x6 ;  /* 0x0000000605057291 */ /* 0x000fc8000f8f30ff */
[----:B------:R-:W-:-:S04]  /*13d0*/  USHF.R.S32.HI UR5, URZ, 0x6, UR5 ;  /* 0x00000006ff057899 */ /* 0x000fc80008011405 */
[----:B----4-:R-:W-:-:S04]  /*13e0*/  UIMAD UR4, UR5, UR4, URZ ;  /* 0x00000004050472a4 */ /* 0x010fc8000f8e02ff */
[----:B---3--:R-:W-:-:S04]  /*13f0*/  UIMAD UR35, UR4, UR35, URZ ;  /* 0x00000023042372a4 */ /* 0x008fc8000f8e02ff */
[----:B------:R-:W-:Y:S02]  /*1400*/  UISETP.NE.AND UP1, UPT, UR35, URZ, UPT ;  /* 0x000000ff2300728c */ /* 0x000fe4000bf25270 */
[----:B------:R-:W-:-:S04]  /*1410*/  UISETP.LT.U32.AND UP0, UPT, UR35, 0x8, UPT ;  /* 0x000000082300788c */ /* 0x000fc8000bf01070 */
[----:B------:R-:W-:-:S04]  /*1420*/  USEL UR34, UR35, 0x8, UP0 ;  /* 0x0000000823227887 */ /* 0x000fc80008000000 */
[----:B------:R-:W-:Y:S02]  /*1430*/  UIADD3 UR23, UPT, UPT, UR34, -0x1, URZ ;  /* 0xffffffff22177890 */ /* 0x000fe4000fffe0ff */
[----:B------:R-:W-:Y:S02]  /*1440*/  @!UP1 UIADD3 UR23, UPT, UPT, UR34, URZ, URZ ;  /* 0x000000ff22179290 */ /* 0x000fe4000fffe0ff */
[----:B------:R-:W-:Y:S02]  /*1450*/  UIADD3 UR34, UPT, UPT, UR35, -UR34, URZ ;  /* 0x8000002223227290 */ /* 0x000fe4000fffe0ff */
[----:B--2---:R-:W-:-:S12]  /*1460*/  UIADD3 UR23, UPT, UPT, UR23, 0x1, URZ ;  /* 0x0000000117177890 */ /* 0x004fd8000fffe0ff */
.L_x_32:
[----:B------:R-:W1:Y:S01]  /*1470*/  S2UR UR22, SR_CgaCtaId ;  /* 0x00000000001679c3 */ /* 0x000e620000008800 */
[----:B------:R-:W-:Y:S01]  /*1480*/  UMOV UR4, 0x400 ;  /* 0x0000040000047882 */ /* 0x000fe20000000000 */
[----:B------:R-:W-:Y:S01]  /*1490*/  IMAD.U32 R2, RZ, RZ, UR33 ;  /* 0x00000021ff027e24 */ /* 0x000fe2000f8e00ff */
[----:B------:R-:W-:Y:S01]  /*14a0*/  UISETP.NE.AND UP0, UPT, UR35, URZ, UPT ;  /* 0x000000ff2300728c */ /* 0x000fe2000bf05270 */
[----:B------:R-:W-:Y:S01]  /*14b0*/  R2UR UR27, R16 ;  /* 0x00000000101b72ca */ /* 0x000fe200000e0000 */
[----:B------:R-:W-:Y:S01]  /*14c0*/  IMAD.SHL.U32 R19, R19, 0x40, RZ ;  /* 0x0000004013137824 */ /* 0x000fe200078e00ff */
[----:B------:R-:W-:Y:S01]  /*14d0*/  UMOV UR30, URZ ;  /* 0x000000ff001e7c82 */ /* 0x000fe20008000000 */
[----:B------:R-:W-:Y:S01]  /*14e0*/  SHF.L.U32 R2, R2, 0x1f, RZ ;  /* 0x0000001f02027819 */ /* 0x000fe200000006ff */
[----:B------:R-:W-:Y:S01]  /*14f0*/  UMOV UR29, URZ ;  /* 0x000000ff001d7c82 */ /* 0x000fe20008000000 */
[----:B------:R-:W-:-:S08]  /*1500*/  UMOV UR28, URZ ;  /* 0x000000ff001c7c82 */ /* 0x000fd00008000000 */
[----:B------:R-:W-:Y:S02]  /*1510*/  USHF.L.U32 UR27, UR27, 0x7, URZ ;  /* 0x000000071b1b7899 */ /* 0x000fe400080006ff */
[----:B-1----:R-:W-:-:S04]  /*1520*/  ULEA UR22, UR22, UR4, 0x18 ;  /* 0x0000000416167291 */ /* 0x002fc8000f8ec0ff */
[----:B------:R-:W-:-:S09]  /*1530*/  ULEA UR4, UR32, UR22, 0x3 ;  /* 0x0000001620047291 */ /* 0x000fd2000f8e18ff */
[----:B--2---:R1:W2:Y:S01]  /*1540*/  SYNCS.PHASECHK.TRANS64.TRYWAIT P2, [UR4+0x40], R2 ;  /* 0x00004002ff0075a7 */ /* 0x0042a20008041104 */
[----:B---3--:R-:W-:Y:S05]  /*1550*/  BRA.U !UP0, `(.L_x_17) ;  /* 0x00000005086c7547 */ /* 0x008fea000b800000 */
[----:B------:R-:W3:Y:S01]  /*1560*/  LDC.64 R8, c[0x0][0x480] ;  /* 0x00012000ff087b82 */ /* 0x000ee20000000a00 */
[----:B------:R-:W4:Y:S01]  /*1570*/  LDCU UR16, c[0x0][0x390] ;  /* 0x00007200ff1077ac */ /* 0x000f220008000800 */
[----:B------:R-:W2:Y:S06]  /*1580*/  LDCU UR17, c[0x0][0x38c] ;  /* 0x00007180ff1177ac */ /* 0x000eac0008000800 */
[----:B------:R-:W4:Y:S01]  /*1590*/  LDC.64 R6, c[0x0][0x488] ;  /* 0x00012200ff067b82 */ /* 0x000f220000000a00 */
[----:B------:R-:W2:Y:S01]  /*15a0*/  LDCU.64 UR14, c[0x0][0x4b8] ;  /* 0x00009700ff0e77ac */ /* 0x000ea20008000a00 */
[----:B------:R-:W-:Y:S01]  /*15b0*/  UIADD3 UR31, UPT, UPT, UR23, UR20, URZ ;  /* 0x00000014171f7290 */ /* 0x000fe2000fffe0ff */
[----:B------:R-:W-:-:S05]  /*15c0*/  UMOV UR30, URZ ;  /* 0x000000ff001e7c82 */ /* 0x000fca0008000000 */
[----:B-1----:R-:W1:Y:S01]  /*15d0*/  LDC.64 R2, c[0x0][0x490] ;  /* 0x00012400ff027b82 */ /* 0x002e620000000a00 */
[----:B------:R-:W-:Y:S01]  /*15e0*/  UMOV UR18, UR32 ;  /* 0x0000002000127c82 */ /* 0x000fe20008000000 */
[----:B------:R-:W-:Y:S01]  /*15f0*/  UMOV UR28, URZ ;  /* 0x000000ff001c7c82 */ /* 0x000fe20008000000 */
[----:B------:R-:W-:Y:S01]  /*1600*/  UMOV UR29, URZ ;  /* 0x000000ff001d7c82 */ /* 0x000fe20008000000 */
[----:B---3--:R-:W-:Y:S01]  /*1610*/  IMAD.HI.U32 R9, R19, R9, RZ ;  /* 0x0000000913097227 */ /* 0x008fe200078e00ff */
[----:B------:R-:W-:-:S03]  /*1620*/  ISETP.NE.AND P1, PT, R8, 0x1, PT ;  /* 0x000000010800780c */ /* 0x000fc60003f25270 */
[----:B------:R-:W3:Y:S01]  /*1630*/  LDC.64 R4, c[0x0][0x4b0] ;  /* 0x00012c00ff047b82 */ /* 0x000ee20000000a00 */
[----:B----4-:R-:W-:-:S04]  /*1640*/  SHF.R.U32.HI R6, RZ, R6, R9 ;  /* 0x00000006ff067219 */ /* 0x010fc80000011609 */
[----:B------:R-:W-:Y:S02]  /*1650*/  SEL R6, R19, R6, !P1 ;  /* 0x0000000613067207 */ /* 0x000fe40004800000 */
[----:B------:R-:W-:Y:S02]  /*1660*/  ISETP.NE.AND P1, PT, R7, 0x1, PT ;  /* 0x000000010700780c */ /* 0x000fe40003f25270 */
[C---:B------:R-:W-:Y:S01]  /*1670*/  R2UR UR4, R6.reuse ;  /* 0x00000000060472ca */ /* 0x040fe200000e0000 */
[----:B-1----:R-:W-:-:S04]  /*1680*/  IMAD.HI.U32 R2, R6, R2, RZ ;  /* 0x0000000206027227 */ /* 0x002fc800078e00ff */
[----:B------:R-:W-:Y:S01]  /*1690*/  IMAD.MOV R12, RZ, RZ, -R6 ;  /* 0x000000ffff0c7224 */ /* 0x000fe200078e0a06 */
[----:B------:R-:W-:-:S03]  /*16a0*/  SHF.R.U32.HI R2, RZ, R3, R2 ;  /* 0x00000003ff027219 */ /* 0x000fc60000011602 */
[----:B------:R-:W-:Y:S01]  /*16b0*/  IMAD R12, R8, R12, R19 ;  /* 0x0000000c080c7224 */ /* 0x000fe200078e0213 */
[----:B------:R-:W-:Y:S01]  /*16c0*/  R2UR UR13, R2 ;  /* 0x00000000020d72ca */ /* 0x000fe200000e0000 */
[----:B------:R-:W-:Y:S01]  /*16d0*/  VOTEU.ANY UP0, P1 ;  /* 0x0000000000ff7886 */ /* 0x000fe20000800100 */
[----:B------:R-:W1:Y:S01]  /*16e0*/  LDC.64 R2, c[0x0][0x4d0] ;  /* 0x00013400ff027b82 */ /* 0x000e620000000a00 */
[----:B---3--:R-:W-:Y:S02]  /*16f0*/  R2UR UR8, R4 ;  /* 0x00000000040872ca */ /* 0x008fe400000e0000 */
[----:B------:R-:W-:Y:S02]  /*1700*/  R2UR UR9, R12 ;  /* 0x000000000c0972ca */ /* 0x000fe400000e0000 */
[----:B------:R-:W-:-:S06]  /*1710*/  R2UR UR6, R5 ;  /* 0x00000000050672ca */ /* 0x000fcc00000e0000 */
[----:B------:R-:W-:Y:S01]  /*1720*/  USEL UR13, UR4, UR13, !UP0 ;  /* 0x0000000d040d7287 */ /* 0x000fe2000c000000 */
[----:B------:R-:W3:Y:S05]  /*1730*/  LDCU.64 UR4, c[0x0][0x4d8] ;  /* 0x00009b00ff0477ac */ /* 0x000eea0008000a00 */
[----:B------:R-:W-:-:S04]  /*1740*/  IMAD R9, RZ, RZ, -UR13 ;  /* 0x8000000dff097e24 */ /* 0x000fc8000f8e02ff */
[----:B------:R-:W-:Y:S01]  /*1750*/  IMAD R9, R7, R9, R6 ;  /* 0x0000000907097224 */ /* 0x000fe200078e0206 */
[----:B-1----:R-:W-:-:S04]  /*1760*/  R2UR UR11, R2 ;  /* 0x00000000020b72ca */ /* 0x002fc800000e0000 */
[----:B------:R-:W-:Y:S02]  /*1770*/  R2UR UR7, R9 ;  /* 0x00000000090772ca */ /* 0x000fe400000e0000 */
[----:B------:R-:W-:-:S07]  /*1780*/  R2UR UR12, R3 ;  /* 0x00000000030c72ca */ /* 0x000fce00000e0000 */
[----:B------:R-:W-:-:S06]  /*1790*/  UIMAD UR11, UR9, UR8, UR11 ;  /* 0x00000008090b72a4 */ /* 0x000fcc000f8e020b */
[----:B--23--:R-:W-:-:S12]  /*17a0*/  UIMAD UR12, UR7, UR6, UR12 ;  /* 0x00000006070c72a4 */ /* 0x00cfd8000f8e020c */
.L_x_22:
[----:B------:R-:W-:Y:S01]  /*17b0*/  @!P5 MOV R3, 0x6000 ;  /* 0x000060000003d802 */ /* 0x000fe20000000f00 */
[----:B------:R-:W-:Y:S01]  /*17c0*/  ULEA UR9, UR18, UR22, 0x3 ;  /* 0x0000001612097291 */ /* 0x000fe2000f8e18ff */
[----:B----4-:R-:W-:Y:S11]  /*17d0*/  @P2 BRA `(.L_x_18) ;  /* 0x0000000000102947 */ /* 0x010ff60003800000 */
[----:B------:R-:W-:Y:S04]  /*17e0*/  MOV R2, UR33 ;  /* 0x0000002100027c02 */ /* 0x000fe80008000f00 */
[----:B------:R-:W-:Y:S04]  /*17f0*/  SHF.L.U32 R5, R2, 0x1f, RZ ;  /* 0x0000001f02057819 */ /* 0x000fe800000006ff */
[----:B------:R-:W1:Y:S02]  /*1800*/  SYNCS.PHASECHK.TRANS64.TRYWAIT P1, [UR9+0x40], R5 ;  /* 0x00004005ff0075a7 */ /* 0x000e640008021109 */
[----:B-1----:R-:W-:Y:S05]  /*1810*/  @!P1 BRA `(.L_x_19) ;  /* 0x0000006800c89947 */ /* 0x002fea0003800000 */
.L_x_18:
[----:B------:R2:W-:Y:S01]  /*1820*/  @!P5 SYNCS.ARRIVE.TRANS64 RZ, [UR9], R3 ;  /* 0x00000003ffffd9a7 */ /* 0x0005e20008000009 */
[----:B------:R-:W-:Y:S04]  /*1830*/  BSSY.RECONVERGENT B0, `(.L_x_20) ;  /* 0x0000003000007945 */ /* 0x000fe80003800200 */
[----:B------:R-:W-:Y:S05]  /*1840*/  @P4 BRA `(.L_x_21) ;  /* 0x0000000000044947 */ /* 0x000fea0003800000 */
[----:B------:R-:W-:Y:S05]  /*1850*/  BPT.TRAP 0x1 ;  /* 0x000000040000795c */ /* 0x000fea0000300000 */
.L_x_21:
[----:B------:R-:W-:Y:S05]  /*1860*/  BSYNC.RECONVERGENT B0 ;  /* 0x0000000000007941 */ /* 0x000fea0003800200 */
.L_x_20:
[----:B------:R-:W-:Y:S02]  /*1870*/  UIADD3 UR32, UPT, UPT, UR18, 0x1, URZ ;  /* 0x0000000112207890 */ /* 0x000fe4000fffe0ff */
[----:B------:R-:W-:Y:S02]  /*1880*/  UIMAD UR7, UR28, UR14, UR4 ;  /* 0x0000000e1c0772a4 */ /* 0x000fe4000f8e0204 */
[----:B------:R-:W-:Y:S02]  /*1890*/  UISETP.NE.AND UP0, UPT, UR32, 0x8, UPT ;  /* 0x000000082000788c */ /* 0x000fe4000bf05270 */
[----:B------:R-:W-:Y:S02]  /*18a0*/  UIMAD UR6, UR29, UR15, UR5 ;  /* 0x0000000f1d0672a4 */ /* 0x000fe4000f8e0205 */
[----:B------:R-:W-:Y:S02]  /*18b0*/  USEL UR8, URZ, 0x1, UP0 ;  /* 0x00000001ff087887 */ /* 0x000fe40008000000 */
[----:B------:R-:W-:Y:S02]  /*18c0*/  USEL UR32, UR32, URZ, UP0 ;  /* 0x000000ff20207287 */ /* 0x000fe40008000000 */
[----:B------:R-:W-:Y:S02]  /*18d0*/  ULOP3.LUT UR33, UR33, UR8, URZ, 0x3c, !UPT ;  /* 0x0000000821217292 */ /* 0x000fe4000f8e3cff */
[----:B------:R-:W-:Y:S02]  /*18e0*/  ULEA UR8, UR32, UR22, 0x3 ;  /* 0x0000001620087291 */ /* 0x000fe4000f8e18ff */
[----:B------:R-:W-:Y:S02]  /*18f0*/  ULEA UR21, UR18, UR22, 0xe ;  /* 0x0000001612157291 */ /* 0x000fe4000f8e70ff */
[----:B------:R-:W-:Y:S01]  /*1900*/  UIADD3 UR44, UP1, UPT, UR36, 0x80, URZ ;  /* 0x00000080242c7890 */ /* 0x000fe2000ff3e0ff */
[----:B-1----:R-:W-:Y:S01]  /*1910*/  MOV R2, UR33 ;  /* 0x0000002100027c02 */ /* 0x002fe20008000f00 */
[----:B------:R-:W-:Y:S02]  /*1920*/  UPRMT UR42, UR7, 0x40, UR6 ;  /* 0x00000040072a7896 */ /* 0x000fe40008000006 */
[----:B------:R-:W-:Y:S01]  /*1930*/  UIADD3 UR24, UPT, UPT, UR21, 0x14400, URZ ;  /* 0x0001440015187890 */ /* 0x000fe2000fffe0ff */
[----:B--2---:R-:W-:Y:S01]  /*1940*/  SHF.L.U32 R3, R2, 0x1f, RZ ;  /* 0x0000001f02037819 */ /* 0x004fe200000006ff */
[----:B------:R-:W-:Y:S02]  /*1950*/  USHF.L.U32 UR10, UR30, 0x6, URZ ;  /* 0x000000061e0a7899 */ /* 0x000fe400080006ff */
[----:B------:R-:W-:Y:S01]  /*1960*/  UIADD3.X UR45, UPT, UPT, URZ, UR37, URZ, UP1, !UPT ;  /* 0x00000025ff2d7290 */ /* 0x000fe20008ffe4ff */
[----:B------:R3:W4:Y:S01]  /*1970*/  SYNCS.PHASECHK.TRANS64.TRYWAIT P2, [UR8+0x40], R3 ;  /* 0x00004003ff0075a7 */ /* 0x0007220008041108 */
[----:B------:R-:W-:Y:S02]  /*1980*/  ULEA UR8, UR18, UR22, 0xd ;  /* 0x0000001612087291 */ /* 0x000fe4000f8e68ff */
[----:B------:R-:W-:Y:S02]  /*1990*/  UPRMT UR21, UR42, 0x5410, URZ ;  /* 0x000054102a157896 */ /* 0x000fe400080000ff */
[----:B------:R-:W-:Y:S02]  /*19a0*/  UIADD3 UR8, UPT, UPT, UR8, 0x4400, URZ ;  /* 0x0000440008087890 */ /* 0x000fe4000fffe0ff */
[----:B------:R-:W-:Y:S02]  /*19b0*/  UIADD3 UR40, UP0, UPT, UR36, 0x180, URZ ;  /* 0x0000018024287890 */ /* 0x000fe4000ff1e0ff */
[----:B------:R-:W-:Y:S02]  /*19c0*/  UIADD3 UR19, UPT, UPT, UR28, 0x1, URZ ;  /* 0x000000011c137890 */ /* 0x000fe4000fffe0ff */
[----:B------:R-:W-:Y:S02]  /*19d0*/  UIADD3.X UR41, UPT, UPT, URZ, UR37, URZ, UP0, !UPT ;  /* 0x00000025ff297290 */ /* 0x000fe400087fe4ff */
[----:B------:R-:W-:Y:S01]  /*19e0*/  UISETP.NE.AND UP2, UPT, UR19, UR17, UPT ;  /* 0x000000111300728c */ /* 0x000fe2000bf45270 */
[----:B------:R-:W-:Y:S01]  /*19f0*/  UTMALDG.4D.IM2COL [UR8], [UR44], UR21 ;  /* 0x000000082c0073b4 */ /* 0x000fe20008058015 */
[----:B------:R-:W-:Y:S02]  /*1a00*/  UIADD3 UR18, UPT, UPT, UR29, 0x1, URZ ;  /* 0x000000011d127890 */ /* 0x000fe4000fffe0ff */
[----:B------:R-:W-:Y:S02]  /*1a10*/  UIADD3 UR20, UPT, UPT, UR20, 0x1, URZ ;  /* 0x0000000114147890 */ /* 0x000fe4000fffe0ff */
[----:B------:R-:W-:Y:S01]  /*1a20*/  UIADD3 UR42, UPT, UPT, UR30, 0x1, URZ ;  /* 0x000000011e2a7890 */ /* 0x000fe2000fffe0ff */
[----:B------:R-:W-:Y:S01]  /*1a30*/  UMOV UR38, 0x0 ;  /* 0x0000000000267882 */ /* 0x000fe20000000000 */
[----:B------:R-:W-:Y:S01]  /*1a40*/  UMOV UR39, 0x10000000 ;  /* 0x1000000000277882 */ /* 0x000fe20000000000 */
[----:B------:R-:W-:Y:S02]  /*1a50*/  UMOV UR25, UR9 ;  /* 0x0000000900197c82 */ /* 0x000fe40008000000 */
[----:B------:R-:W-:Y:S01]  /*1a60*/  @UP2 UIADD3 UR18, UPT, UPT, UR29, URZ, URZ ;  /* 0x000000ff1d122290 */ /* 0x000fe2000fffe0ff */
[----:B------:R-:W-:Y:S03]  /*1a70*/  UMOV UR26, UR10 ;  /* 0x0000000a001a7c82 */ /* 0x000fe60008000000 */
[----:B------:R-:W-:Y:S01]  /*1a80*/  UISETP.NE.AND UP0, UPT, UR18, UR16, UPT ;  /* 0x000000101200728c */ /* 0x000fe2000bf05270 */
[----:B------:R1:W-:Y:S10]  /*1a90*/  UTMALDG.4D [UR24], [UR40], desc[UR38] ;  /* 0x00002618280075b4 */ /* 0x0003f40008019000 */
[----:B------:R-:W-:Y:S07]  /*1aa0*/  @UP0 UIADD3 UR42, UPT, UPT, UR30, URZ, URZ ;  /* 0x000000ff1e2a0290 */ /* 0x000fee000fffe0ff */
[----:B------:R-:W-:Y:S01]  /*1ab0*/  UMOV UR30, UR42 ;  /* 0x0000002a001e7c82 */ /* 0x000fe20008000000 */
[----:B-1----:R-:W-:Y:S02]  /*1ac0*/  USEL UR29, UR18, URZ, UP0 ;  /* 0x000000ff121d7287 */ /* 0x002fe40008000000 */
[----:B------:R-:W-:Y:S02]  /*1ad0*/  UISETP.NE.AND UP0, UPT, UR20, UR31, UPT ;  /* 0x0000001f1400728c */ /* 0x000fe4000bf05270 */
[----:B------:R-:W-:Y:S01]  /*1ae0*/  USEL UR28, UR19, URZ, UP2 ;  /* 0x000000ff131c7287 */ /* 0x000fe20009000000 */
[----:B------:R-:W-:Y:S06]  /*1af0*/  UMOV UR18, UR32 ;  /* 0x0000002000127c82 */ /* 0x000fec0008000000 */
[----:B---3--:R-:W-:Y:S05]  /*1b00*/  BRA.U UP0, `(.L_x_22) ;  /* 0xfffffffd00287547 */ /* 0x008fea000b83ffff */
.L_x_17:
[----:B------:R-:W-:Y:S01]  /*1b10*/  ULEA UR4, UR32, UR22, 0x3 ;  /* 0x0000001620047291 */ /* 0x000fe2000f8e18ff */
[----:B-1----:R-:W-:Y:S01]  /*1b20*/  MOV R2, UR33 ;  /* 0x0000002100027c02 */ /* 0x002fe20008000f00 */
[----:B------:R-:W-:Y:S01]  /*1b30*/  @!P0 SYNCS.ARRIVE.TRANS64.A1T0 RZ, [UR22+0xc8], RZ ;  /* 0x0000c8ffffff89a7 */ /* 0x000fe20008100016 */
[----:B------:R-:W-:Y:S02]  /*1b40*/  UISETP.GE.AND UP0, UPT, UR34, 0x1, UPT ;  /* 0x000000012200788c */ /* 0x000fe4000bf06270 */
[----:B------:R-:W-:-:S04]  /*1b50*/  SHF.L.U32 R2, R2, 0x1f, RZ ;  /* 0x0000001f02027819 */ /* 0x000fc800000006ff */
[----:B------:R1:W3:Y:S03]  /*1b60*/  SYNCS.PHASECHK.TRANS64.TRYWAIT P1, [UR4+0x40], R2 ;  /* 0x00004002ff0075a7 */ /* 0x0002e60008021104 */
[----:B------:R-:W-:Y:S05]  /*1b70*/  BRA.U !UP0, `(.L_x_23) ;  /* 0x0000000508747547 */ /* 0x000fea000b800000 */
[----:B------:R-:W4:Y:S01]  /*1b80*/  LDC.64 R8, c[0x0][0x480] ;  /* 0x00012000ff087b82 */ /* 0x000f220000000a00 */
[----:B------:R-:W2:Y:S01]  /*1b90*/  LDCU UR25, c[0x0][0x390] ;  /* 0x00007200ff1977ac */ /* 0x000ea20008000800 */
[----:B------:R-:W2:Y:S06]  /*1ba0*/  LDCU UR26, c[0x0][0x38c] ;  /* 0x00007180ff1a77ac */ /* 0x000eac0008000800 */
[----:B------:R-:W4:Y:S01]  /*1bb0*/  LDC.64 R6, c[0x0][0x488] ;  /* 0x00012200ff067b82 */ /* 0x000f220000000a00 */
[----:B------:R-:W2:Y:S01]  /*1bc0*/  LDCU.64 UR14, c[0x0][0x4b8] ;  /* 0x00009700ff0e77ac */ /* 0x000ea20008000a00 */
[----:B------:R-:W-:Y:S01]  /*1bd0*/  UIADD3 UR31, UPT, UPT, UR34, UR31, URZ ;  /* 0x0000001f221f7290 */ /* 0x000fe2000fffe0ff */
[----:B------:R-:W-:-:S05]  /*1be0*/  UMOV UR40, UR34 ;  /* 0x0000002200287c82 */ /* 0x000fca0008000000 */
[----:B-1----:R-:W1:Y:S01]  /*1bf0*/  LDC.64 R2, c[0x0][0x490] ;  /* 0x00012400ff027b82 */ /* 0x002e620000000a00 */
[----:B------:R-:W-:Y:S01]  /*1c00*/  UMOV UR38, UR32 ;  /* 0x0000002000267c82 */ /* 0x000fe20008000000 */
[----:B----4-:R-:W-:Y:S01]  /*1c10*/  IMAD.HI.U32 R9, R19, R9, RZ ;  /* 0x0000000913097227 */ /* 0x010fe200078e00ff */
[----:B------:R-:W-:-:S05]  /*1c20*/  ISETP.NE.AND P0, PT, R8, 0x1, PT ;  /* 0x000000010800780c */ /* 0x000fca0003f05270 */
[----:B------:R-:W4:Y:S01]  /*1c30*/  LDC.64 R4, c[0x0][0x4b0] ;  /* 0x00012c00ff047b82 */ /* 0x000f220000000a00 */
[----:B------:R-:W-:-:S04]  /*1c40*/  SHF.R.U32.HI R6, RZ, R6, R9 ;  /* 0x00000006ff067219 */ /* 0x000fc80000011609 */
        /* <DEDUP_REMOVED lines=10> */
[----:B----4-:R-:W-:Y:S02]  /*1cf0*/  R2UR UR8, R4 ;  /* 0x00000000040872ca */ /* 0x010fe400000e0000 */
[----:B------:R-:W-:Y:S02]  /*1d00*/  R2UR UR9, R9 ;  /* 0x00000000090972ca */ /* 0x000fe400000e0000 */
[----:B------:R-:W-:-:S06]  /*1d10*/  R2UR UR6, R5 ;  /* 0x00000000050672ca */ /* 0x000fcc00000e0000 */
[----:B------:R-:W-:Y:S01]  /*1d20*/  USEL UR13, UR4, UR13, !UP0 ;  /* 0x0000000d040d7287 */ /* 0x000fe2000c000000 */
[----:B------:R-:W4:Y:S05]  /*1d30*/  LDCU.64 UR4, c[0x0][0x4d8] ;  /* 0x00009b00ff0477ac */ /* 0x000f2a0008000a00 */
[----:B------:R-:W-:-:S04]  /*1d40*/  IMAD R12, RZ, RZ, -UR13 ;  /* 0x8000000dff0c7e24 */ /* 0x000fc8000f8e02ff */
[----:B------:R-:W-:Y:S01]  /*1d50*/  IMAD R12, R7, R12, R6 ;  /* 0x0000000c070c7224 */ /* 0x000fe200078e0206 */
[----:B-1----:R-:W-:-:S04]  /*1d60*/  R2UR UR11, R2 ;  /* 0x00000000020b72ca */ /* 0x002fc800000e0000 */
[----:B------:R-:W-:Y:S02]  /*1d70*/  R2UR UR7, R12 ;  /* 0x000000000c0772ca */ /* 0x000fe400000e0000 */
[----:B------:R-:W-:-:S07]  /*1d80*/  R2UR UR12, R3 ;  /* 0x00000000030c72ca */ /* 0x000fce00000e0000 */
[----:B------:R-:W-:-:S06]  /*1d90*/  UIMAD UR11, UR9, UR8, UR11 ;  /* 0x00000008090b72a4 */ /* 0x000fcc000f8e020b */
[----:B--2-4-:R-:W-:-:S12]  /*1da0*/  UIMAD UR12, UR7, UR6, UR12 ;  /* 0x00000006070c72a4 */ /* 0x014fd8000f8e020c */
.L_x_28:
[----:B------:R-:W-:Y:S01]  /*1db0*/  @!P5 MOV R3, 0x6000 ;  /* 0x000060000003d802 */ /* 0x000fe20000000f00 */
[----:B------:R-:W-:Y:S01]  /*1dc0*/  ULEA UR9, UR38, UR22, 0x3 ;  /* 0x0000001626097291 */ /* 0x000fe2000f8e18ff */
[----:B--23--:R-:W-:Y:S11]  /*1dd0*/  @P1 BRA `(.L_x_24) ;  /* 0x0000000000101947 */ /* 0x00cff60003800000 */
[----:B------:R-:W-:Y:S04]  /*1de0*/  MOV R2, UR33 ;  /* 0x0000002100027c02 */ /* 0x000fe80008000f00 */
[----:B------:R-:W-:Y:S04]  /*1df0*/  SHF.L.U32 R5, R2, 0x1f, RZ ;  /* 0x0000001f02057819 */ /* 0x000fe800000006ff */
[----:B------:R-:W1:Y:S02]  /*1e00*/  SYNCS.PHASECHK.TRANS64.TRYWAIT P0, [UR9+0x40], R5 ;  /* 0x00004005ff0075a7 */ /* 0x000e640008001109 */
[----:B-1----:R-:W-:Y:S05]  /*1e10*/  @!P0 BRA `(.L_x_25) ;  /* 0x0000006400608947 */ /* 0x002fea0003800000 */
.L_x_24:
[----:B------:R2:W-:Y:S01]  /*1e20*/  @!P5 SYNCS.ARRIVE.TRANS64 RZ, [UR9], R3 ;  /* 0x00000003ffffd9a7 */ /* 0x0005e20008000009 */
[----:B------:R-:W-:Y:S04]  /*1e30*/  BSSY.RECONVERGENT B0, `(.L_x_26) ;  /* 0x0000003000007945 */ /* 0x000fe80003800200 */
[----:B------:R-:W-:Y:S05]  /*1e40*/  @P4 BRA `(.L_x_27) ;  /* 0x0000000000044947 */ /* 0x000fea0003800000 */
[----:B------:R-:W-:Y:S05]  /*1e50*/  BPT.TRAP 0x1 ;  /* 0x000000040000795c */ /* 0x000fea0000300000 */
.L_x_27:
[----:B------:R-:W-:Y:S05]  /*1e60*/  BSYNC.RECONVERGENT B0 ;  /* 0x0000000000007941 */ /* 0x000fea0003800200 */
.L_x_26:
        /* <DEDUP_REMOVED lines=8> */
[----:B------:R-:W-:Y:S02]  /*1ef0*/  UIADD3 UR39, UPT, UPT, UR28, 0x1, URZ ;  /* 0x000000011c277890 */ /* 0x000fe4000fffe0ff */
[----:B------:R-:W-:Y:S01]  /*1f00*/  UIADD3 UR46, UP1, UPT, UR36, 0x80, URZ ;  /* 0x00000080242e7890 */ /* 0x000fe2000ff3e0ff */
[----:B-1----:R-:W-:Y:S01]  /*1f10*/  MOV R2, UR33 ;  /* 0x0000002100027c02 */ /* 0x002fe20008000f00 */
[----:B------:R-:W-:Y:S02]  /*1f20*/  UPRMT UR41, UR6, 0x40, UR7 ;  /* 0x0000004006297896 */ /* 0x000fe40008000007 */
[----:B------:R-:W-:Y:S01]  /*1f30*/  UISETP.NE.AND UP2, UPT, UR39, UR26, UPT ;  /* 0x0000001a2700728c */ /* 0x000fe2000bf45270 */
[----:B--2---:R-:W-:Y:S01]  /*1f40*/  SHF.L.U32 R3, R2, 0x1f, RZ ;  /* 0x0000001f02037819 */ /* 0x004fe200000006ff */
[----:B------:R-:W-:Y:S02]  /*1f50*/  USHF.L.U32 UR10, UR30, 0x6, URZ ;  /* 0x000000061e0a7899 */ /* 0x000fe400080006ff */
[----:B------:R-:W-:Y:S01]  /*1f60*/  UIADD3.X UR47, UPT, UPT, URZ, UR37, URZ, UP1, !UPT ;  /* 0x00000025ff2f7290 */ /* 0x000fe20008ffe4ff */
[----:B------:R1:W2:Y:S01]  /*1f70*/  SYNCS.PHASECHK.TRANS64.TRYWAIT P1, [UR8+0x40], R3 ;  /* 0x00004003ff0075a7 */ /* 0x0002a20008021108 */
[----:B------:R-:W-:Y:S02]  /*1f80*/  ULEA UR8, UR38, UR22, 0xd ;  /* 0x0000001626087291 */ /* 0x000fe4000f8e68ff */
[----:B------:R-:W-:Y:S02]  /*1f90*/  UPRMT UR48, UR41, 0x5410, URZ ;  /* 0x0000541029307896 */ /* 0x000fe400080000ff */
[----:B------:R-:W-:Y:S02]  /*1fa0*/  UIADD3 UR8, UPT, UPT, UR8, 0x4400, URZ ;  /* 0x0000440008087890 */ /* 0x000fe4000fffe0ff */
[----:B------:R-:W-:Y:S02]  /*1fb0*/  UIADD3 UR44, UP0, UPT, UR36, 0x180, URZ ;  /* 0x00000180242c7890 */ /* 0x000fe4000ff1e0ff */
[----:B------:R-:W-:Y:S02]  /*1fc0*/  ULEA UR16, UR38, UR22, 0xe ;  /* 0x0000001626107291 */ /* 0x000fe4000f8e70ff */
[----:B------:R-:W-:Y:S02]  /*1fd0*/  UIADD3.X UR45, UPT, UPT, URZ, UR37, URZ, UP0, !UPT ;  /* 0x00000025ff2d7290 */ /* 0x000fe400087fe4ff */
[----:B------:R-:W-:Y:S01]  /*1fe0*/  UIADD3 UR16, UPT, UPT, UR16, 0x14400, URZ ;  /* 0x0001440010107890 */ /* 0x000fe2000fffe0ff */
[----:B------:R1:W-:Y:S01]  /*1ff0*/  UTMALDG.4D.IM2COL [UR8], [UR46], UR48 ;  /* 0x000000082e0073b4 */ /* 0x0003e20008058030 */
[----:B------:R-:W-:Y:S02]  /*2000*/  UIADD3 UR38, UPT, UPT, UR29, 0x1, URZ ;  /* 0x000000011d267890 */ /* 0x000fe4000fffe0ff */
[----:B------:R-:W-:Y:S02]  /*2010*/  @UP2 UIADD3 UR38, UPT, UPT, UR29, URZ, URZ ;  /* 0x000000ff1d262290 */ /* 0x000fe4000fffe0ff */
[----:B------:R-:W-:Y:S02]  /*2020*/  UIADD3 UR41, UPT, UPT, UR30, 0x1, URZ ;  /* 0x000000011e297890 */ /* 0x000fe4000fffe0ff */
[----:B------:R-:W-:Y:S02]  /*2030*/  UISETP.NE.AND UP0, UPT, UR38, UR25, UPT ;  /* 0x000000192600728c */ /* 0x000fe4000bf05270 */
[----:B------:R-:W-:Y:S01]  /*2040*/  UIADD3 UR49, UPT, UPT, UR40, -0x1, URZ ;  /* 0xffffffff28317890 */ /* 0x000fe2000fffe0ff */
[----:B------:R-:W-:Y:S01]  /*2050*/  UMOV UR42, 0x0 ;  /* 0x00000000002a7882 */ /* 0x000fe20000000000 */
[----:B------:R-:W-:Y:S01]  /*2060*/  UMOV UR43, 0x10000000 ;  /* 0x10000000002b7882 */ /* 0x000fe20000000000 */
[----:B------:R-:W-:Y:S01]  /*2070*/  UMOV UR19, UR27 ;  /* 0x0000001b00137c82 */ /* 0x000fe20008000000 */
[----:B------:R-:W-:Y:S01]  /*2080*/  UMOV UR20, UR28 ;  /* 0x0000001c00147c82 */ /* 0x000fe20008000000 */
[----:B------:R-:W-:Y:S01]  /*2090*/  USEL UR28, UR39, URZ, UP2 ;  /* 0x000000ff271c7287 */ /* 0x000fe20009000000 */
[----:B------:R-:W-:Y:S03]  /*20a0*/  UMOV UR21, UR29 ;  /* 0x0000001d00157c82 */ /* 0x000fe60008000000 */
[----:B------:R-:W-:Y:S02]  /*20b0*/  @UP0 UIADD3 UR41, UPT, UPT, UR30, URZ, URZ ;  /* 0x000000ff1e290290 */ /* 0x000fe4000fffe0ff */
[----:B------:R-:W-:Y:S01]  /*20c0*/  USEL UR29, UR38, URZ, UP0 ;  /* 0x000000ff261d7287 */ /* 0x000fe20008000000 */
[----:B------:R-:W-:Y:S01]  /*20d0*/  UMOV UR17, UR9 ;  /* 0x0000000900117c82 */ /* 0x000fe20008000000 */
[----:B------:R-:W-:Y:S01]  /*20e0*/  UMOV UR18, UR10 ;  /* 0x0000000a00127c82 */ /* 0x000fe20008000000 */
[----:B------:R-:W-:Y:S01]  /*20f0*/  UISETP.GT.U32.AND UP0, UPT, UR40, 0x1, UPT ;  /* 0x000000012800788c */ /* 0x000fe2000bf04070 */
[----:B------:R1:W-:Y:S01]  /*2100*/  UTMALDG.4D [UR16], [UR44], desc[UR42] ;  /* 0x00002a102c0075b4 */ /* 0x0003e20008019000 */
[----:B------:R-:W-:Y:S01]  /*2110*/  UMOV UR38, UR32 ;  /* 0x0000002000267c82 */ /* 0x000fe20008000000 */
[----:B------:R-:W-:Y:S01]  /*2120*/  UMOV UR40, UR49 ;  /* 0x0000003100287c82 */ /* 0x000fe20008000000 */
[----:B------:R-:W-:Y:S05]  /*2130*/  UMOV UR30, UR41 ;  /* 0x00000029001e7c82 */ /* 0x000fea0008000000 */
[----:B-1----:R-:W-:Y:S05]  /*2140*/  BRA.U UP0, `(.L_x_28) ;  /* 0xfffffffd00187547 */ /* 0x002fea000b83ffff */
.L_x_23:
[----:B------:R-:W-:Y:S01]  /*2150*/  SHF.L.U32 R3, R10, 0x1f, RZ ;  /* 0x0000001f0a037819 */ /* 0x000fe200000006ff */
[----:B------:R-:W-:-:S03]  /*2160*/  NOP ;  /* 0x0000000000007918 */ /* 0x000fc60000000000 */
[----:B------:R-:W4:Y:S02]  /*2170*/  SYNCS.PHASECHK.TRANS64.TRYWAIT P0, [UR22+0xd0], R3 ;  /* 0x0000d003ff0075a7 */ /* 0x000f240008001116 */
[----:B----4-:R-:W-:Y:S05]  /*2180*/  @!P0 BRA `(.L_x_29) ;  /* 0x00000060009c8947 */ /* 0x010fea0003800000 */
.L_x_130:
[----:B------:R-:W4:Y:S01]  /*2190*/  LDS.128 R4, [UR22+0x110] ;  /* 0x00011016ff047984 */ /* 0x000f220008000c00 */
[----:B------:R-:W-:Y:S01]  /*21a0*/  UIADD3 UR4, UPT, UPT, UR22, 0xd8, URZ ;  /* 0x000000d816047890 */ /* 0x000fe2000fffe0ff */
[----:B------:R-:W-:Y:S01]  /*21b0*/  ISETP.GE.AND P0, PT, R26, 0x1, PT ;  /* 0x000000011a00780c */ /* 0x000fe20003f06270 */
[----:B------:R-:W-:Y:S01]  /*21c0*/  @!PT LDS RZ, [RZ] ;  /* 0x00000000fffff984 */ /* 0x000fe20000000800 */
[----:B------:R-:W-:Y:S01]  /*21d0*/  @!PT LDS RZ, [RZ] ;  /* 0x00000000fffff984 */ /* 0x000fe20000000800 */
[----:B------:R-:W-:Y:S01]  /*21e0*/  @!PT LDS RZ, [RZ] ;  /* 0x00000000fffff984 */ /* 0x000fe20000000800 */
[----:B------:R-:W-:Y:S01]  /*21f0*/  @!PT LDS RZ, [RZ] ;  /* 0x00000000fffff984 */ /* 0x000fe20000000800 */
[----:B------:R1:W-:Y:S06]  /*2200*/  MEMBAR.ALL.CTA ;  /* 0x0000000000007992 */ /* 0x0003ec0000008000 */
[----:B-1----:R-:W1:Y:S01]  /*2210*/  FENCE.VIEW.ASYNC.S ;  /* 0x00000000000073c6 */ /* 0x002e620000000000 */
[----:B------:R-:W-:-:S09]  /*2220*/  UPRMT UR4, URZ, 0x654, UR4 ;  /* 0x00000654ff047896 */ /* 0x000fd20008000004 */
[----:B-1----:R-:W-:Y:S01]  /*2230*/  SYNCS.ARRIVE.TRANS64.RED.A1T0 RZ, [UR4], RZ ;  /* 0x000000ffffff79a7 */ /* 0x002fe20008100404 */
[----:B----4-:R-:W-:-:S13]  /*2240*/  LOP3.LUT P3, RZ, R6, 0x1, RZ, 0xc0, !PT ;  /* 0x0000000106ff7812 */ /* 0x010fda000786c0ff */
[----:B------:R-:W-:Y:S02]  /*2250*/  @P3 MOV R15, R4 ;  /* 0x00000004000f3202 */ /* 0x000fe40000000f00 */
[----:B------:R-:W-:Y:S01]  /*2260*/  @P3 LOP3.LUT R13, R5, 0xffff, RZ, 0xc0, !PT ;  /* 0x0000ffff050d3812 */ /* 0x000fe200078ec0ff */
[----:B------:R-:W-:Y:S06]  /*2270*/  @!P0 BRA `(.L_x_30) ;  /* 0x0000000000b88947 */ /* 0x000fec0003800000 */
[----:B------:R-:W1:Y:S01]  /*2280*/  LDC.64 R4, c[0x0][0xb18] ;  /* 0x0002c600ff047b82 */ /* 0x000e620000000a00 */
[----:B--2---:R-:W-:-:S07]  /*2290*/  ISETP.NE.AND P2, PT, R26, 0x1, PT ;  /* 0x000000011a00780c */ /* 0x004fce0003f45270 */
[----:B------:R-:W2:Y:S08]  /*22a0*/  LDC.64 R6, c[0x0][0xb10] ;  /* 0x0002c400ff067b82 */ /* 0x000eb00000000a00 */
[----:B------:R-:W4:Y:S08]  /*22b0*/  LDC R8, c[0x0][0xb20] ;  /* 0x0002c800ff087b82 */ /* 0x000f300000000800 */
[----:B------:R-:W3:Y:S01]  /*22c0*/  LDC R12, c[0x0][0xb0c] ;  /* 0x0002c300ff0c7b82 */ /* 0x000ee20000000800 */
[----:B-1----:R-:W-:Y:S01]  /*22d0*/  IMAD.HI.U32 R9, R0, R5, RZ ;  /* 0x0000000500097227 */ /* 0x002fe200078e00ff */
[----:B------:R-:W-:-:S03]  /*22e0*/  ISETP.NE.AND P0, PT, R4, 0x1, PT ;  /* 0x000000010400780c */ /* 0x000fc60003f05270 */
[----:B------:R-:W-:-:S03]  /*22f0*/  IMAD.HI.U32 R5, R13, R5, RZ ;  /* 0x000000050d057227 */ /* 0x000fc600078e00ff */
[----:B------:R-:W1:Y:S01]  /*2300*/  LDC.64 R2, c[0x0][0xb28] ;  /* 0x0002ca00ff027b82 */ /* 0x000e620000000a00 */
[----:B--2---:R-:W-:-:S04]  /*2310*/  IMAD.HI.U32 R14, R11, R6, RZ ;  /* 0x000000060b0e7227 */ /* 0x004fc800078e00ff */
[----:B------:R-:W-:Y:S01]  /*2320*/  IMAD.HI.U32 R16, R15, R6, RZ ;  /* 0x000000060f107227 */ /* 0x000fe200078e00ff */
[----:B------:R-:W-:Y:S02]  /*2330*/  SHF.R.U32.HI R14, RZ, R7, R14 ;  /* 0x00000007ff0e7219 */ /* 0x000fe4000001160e */
[-C--:B----4-:R-:W-:Y:S02]  /*2340*/  SHF.R.U32.HI R9, RZ, R8.reuse, R9 ;  /* 0x00000008ff097219 */ /* 0x090fe40000011609 */
[----:B------:R-:W-:Y:S02]  /*2350*/  SHF.R.U32.HI R8, RZ, R8, R5 ;  /* 0x00000008ff087219 */ /* 0x000fe40000011605 */
[----:B------:R-:W-:Y:S02]  /*2360*/  SEL R9, R0, R9, !P0 ;  /* 0x0000000900097207 */ /* 0x000fe40004000000 */
[----:B------:R-:W-:Y:S02]  /*2370*/  SHF.R.U32.HI R16, RZ, R7, R16 ;  /* 0x00000007ff107219 */ /* 0x000fe40000011610 */
[----:B---3--:R-:W-:-:S02]  /*2380*/  ISETP.NE.AND P1, PT, R12, 0x1, PT ;  /* 0x000000010c00780c */ /* 0x008fc40003f25270 */
[----:B------:R-:W-:Y:S02]  /*2390*/  SEL R5, R13, R8, !P0 ;  /* 0x000000080d057207 */ /* 0x000fe40004000000 */
[----:B------:R-:W-:Y:S02]  /*23a0*/  SEL R17, R11, R14, !P1 ;  /* 0x0000000e0b117207 */ /* 0x000fe40004800000 */
[----:B------:R-:W-:Y:S01]  /*23b0*/  SEL R7, R15, R16, !P1 ;  /* 0x000000100f077207 */ /* 0x000fe20004800000 */
[----:B-1----:R-:W-:-:S04]  /*23c0*/  IMAD.HI.U32 R14, R9, R2, RZ ;  /* 0x00000002090e7227 */ /* 0x002fc800078e00ff */
[----:B------:R-:W-:Y:S01]  /*23d0*/  IMAD.HI.U32 R6, R17, R2, RZ ;  /* 0x0000000211067227 */ /* 0x000fe200078e00ff */
[----:B------:R-:W-:-:S04]  /*23e0*/  @P2 SHF.R.U32.HI R9, RZ, R3, R14 ;  /* 0x00000003ff092219 */ /* 0x000fc8000001160e */
        /* <DEDUP_REMOVED lines=8> */
[----:B------:R-:W-:-:S04]  /*2470*/  @!P0 IMAD.HI.U32 R8, R7, R2, RZ ;  /* 0x0000000207088227 */ /* 0x000fc800078e00ff */
[----:B------:R-:W-:Y:S01]  /*2480*/  IMAD.MOV R2, RZ, RZ, -R6 ;  /* 0x000000ffff027224 */ /* 0x000fe200078e0a06 */
[----:B------:R-:W-:-:S03]  /*2490*/  @!P0 SHF.R.U32.HI R8, RZ, R3, R8 ;  /* 0x00000003ff088219 */ /* 0x000fc60000011608 */
[----:B------:R-:W-:Y:S01]  /*24a0*/  IMAD R2, R26, R2, R5 ;  /* 0x000000021a027224 */ /* 0x000fe200078e0205 */
[----:B------:R-:W-:Y:S02]  /*24b0*/  @!P0 SEL R3, R7, R8, !P2 ;  /* 0x0000000807038207 */ /* 0x000fe40005000000 */
[----:B------:R-:W-:-:S03]  /*24c0*/  IADD3 R8, PT, PT, -R5, RZ, RZ ;  /* 0x000000ff05087210 */ /* 0x000fc60007ffe1ff */
[--C-:B------:R-:W-:Y:S02]  /*24d0*/  @!P0 IMAD.IADD R6, R6, 0x1, -R3.reuse ;  /* 0x0000000106068824 */ /* 0x100fe400078e0a03 */
[----:B------:R-:W-:Y:S01]  /*24e0*/  @!P0 IMAD R3, R2, R17, R3 ;  /* 0x0000001102038224 */ /* 0x000fe200078e0203 */
[----:B------:R-:W-:Y:S01]  /*24f0*/  IADD3 R2, PT, PT, -R7, RZ, RZ ;  /* 0x000000ff07027210 */ /* 0x000fe20007ffe1ff */
[----:B------:R-:W-:Y:S02]  /*2500*/  @!P0 IMAD R5, R26, R6, R7 ;  /* 0x000000061a058224 */ /* 0x000fe400078e0207 */
[----:B------:R-:W-:Y:S02]  /*2510*/  IMAD R8, R4, R8, R13 ;  /* 0x0000000804087224 */ /* 0x000fe400078e020d */
[----:B------:R-:W-:Y:S02]  /*2520*/  @!P0 IMAD.MOV.U32 R7, RZ, RZ, R3 ;  /* 0x000000ffff078224 */ /* 0x000fe400078e0003 */
[----:B------:R-:W-:-:S02]  /*2530*/  IMAD R2, R12, R2, R15 ;  /* 0x000000020c027224 */ /* 0x000fc400078e020f */
[----:B------:R-:W-:Y:S02]  /*2540*/  IMAD R13, R5, R4, R8 ;  /* 0x00000004050d7224 */ /* 0x000fe400078e0208 */
[----:B------:R-:W-:Y:S02]  /*2550*/  IMAD R15, R7, R12, R2 ;  /* 0x0000000c070f7224 */ /* 0x000fe400078e0202 */
.L_x_30:
[----:B------:R-:W1:Y:S02]  /*2560*/  LDCU UR4, c[0x0][0xb30] ;  /* 0x00016600ff0477ac */ /* 0x000e640008000800 */
[----:B-1----:R-:W-:-:S09]  /*2570*/  UISETP.NE.AND UP0, UPT, UR4, 0x1, UPT ;  /* 0x000000010400788c */ /* 0x002fd2000bf05270 */
[----:B------:R-:W-:Y:S05]  /*2580*/  BRA.U UP0, `(.L_x_31) ;  /* 0x0000000100407547 */ /* 0x000fea000b800000 */
[----:B------:R-:W1:Y:S08]  /*2590*/  LDC.64 R4, c[0x0][0xb10] ;  /* 0x0002c400ff047b82 */ /* 0x000e700000000a00 */
[----:B------:R-:W4:Y:S08]  /*25a0*/  LDC.64 R2, c[0x0][0xb18] ;  /* 0x0002c600ff027b82 */ /* 0x000f300000000a00 */
[----:B------:R-:W2:Y:S08]  /*25b0*/  LDC R6, c[0x0][0xb20] ;  /* 0x0002c800ff067b82 */ /* 0x000eb00000000800 */
[----:B------:R-:W3:Y:S01]  /*25c0*/  LDC R8, c[0x0][0xb0c] ;  /* 0x0002c300ff087b82 */ /* 0x000ee20000000800 */
[----:B-1----:R-:W-:-:S05]  /*25d0*/  IMAD.HI.U32 R4, R15, R4, RZ ;  /* 0x000000040f047227 */ /* 0x002fca00078e00ff */
[----:B------:R-:W-:Y:S01]  /*25e0*/  SHF.R.U32.HI R4, RZ, R5, R4 ;  /* 0x00000005ff047219 */ /* 0x000fe20000011604 */
[----:B----4-:R-:W-:Y:S01]  /*25f0*/  IMAD.HI.U32 R3, R13, R3, RZ ;  /* 0x000000030d037227 */ /* 0x010fe200078e00ff */
[----:B------:R-:W-:-:S04]  /*2600*/  ISETP.NE.AND P0, PT, R2, 0x1, PT ;  /* 0x000000010200780c */ /* 0x000fc80003f05270 */
[----:B--2---:R-:W-:-:S04]  /*2610*/  SHF.R.U32.HI R6, RZ, R6, R3 ;  /* 0x00000006ff067219 */ /* 0x004fc80000011603 */
[----:B------:R-:W-:Y:S02]  /*2620*/  SEL R3, R13, R6, !P0 ;  /* 0x000000060d037207 */ /* 0x000fe40004000000 */
[----:B---3--:R-:W-:-:S04]  /*2630*/  ISETP.NE.AND P1, PT, R8, 0x1, PT ;  /* 0x000000010800780c */ /* 0x008fc80003f25270 */
[----:B------:R-:W-:-:S05]  /*2640*/  SEL R4, R15, R4, !P1 ;  /* 0x000000040f047207 */ /* 0x000fca0004800000 */
[----:B------:R-:W-:Y:S02]  /*2650*/  IMAD.IADD R5, R3, 0x1, -R4 ;  /* 0x0000000103057824 */ /* 0x000fe400078e0a04 */
[----:B------:R-:W-:Y:S02]  /*2660*/  IMAD.IADD R3, R4, 0x1, -R3 ;  /* 0x0000000104037824 */ /* 0x000fe400078e0a03 */
[----:B------:R-:W-:Y:S02]  /*2670*/  IMAD R15, R5, R8, R15 ;  /* 0x00000008050f7224 */ /* 0x000fe400078e020f */
[----:B------:R-:W-:-:S07]  /*2680*/  IMAD R13, R3, R2, R13 ;  /* 0x00000002030d7224 */ /* 0x000fce00078e020d */
.L_x_31:
[----:B------:R-:W-:Y:S01]  /*2690*/  UMOV UR20, UR31 ;  /* 0x0000001f00147c82 */ /* 0x000fe20008000000 */
[----:B------:R-:W-:Y:S01]  /*26a0*/  PLOP3.LUT P0, PT, PT, PT, PT, 0x80, 0x8 ;  /* 0x000000000008781c */ /* 0x000fe20003f0f070 */
[----:B------:R-:W-:Y:S01]  /*26b0*/  IMAD.IADD R19, R15, 0x1, R64 ;  /* 0x000000010f137824 */ /* 0x000fe200078e0240 */
[----:B------:R-:W-:Y:S01]  /*26c0*/  LOP3.LUT R10, R10, 0x1, RZ, 0x3c, !PT ;  /* 0x000000010a0a7812 */ /* 0x000fe200078e3cff */
[----:B------:R-:W-:Y:S01]  /*26d0*/  IMAD.IADD R16, R13, 0x1, R62 ;  /* 0x000000010d107824 */ /* 0x000fe200078e023e */
[----:B------:R-:W-:Y:S09]  /*26e0*/  @P3 BRA `(.L_x_32) ;  /* 0xffffffec00603947 */ /* 0x000ff2000383ffff */
[----:B------:R-:W-:Y:S01]  /*26f0*/  UIADD3 UR22, UPT, UPT, UR22, 0x40, URZ ;  /* 0x0000004016167890 */ /* 0x000fe2000fffe0ff */
[----:B------:R-:W-:-:S03]  /*2700*/  MOV R3, UR33 ;  /* 0x0000002100037c02 */ /* 0x000fc60008000f00 */
[----:B------:R-:W-:Y:S01]  /*2710*/  ULEA UR4, UR32, UR22, 0x3 ;  /* 0x0000001620047291 */ /* 0x000fe2000f8e18ff */
[----:B------:R-:W-:-:S08]  /*2720*/  SHF.L.U32 R3, R3, 0x1f, RZ ;  /* 0x0000001f03037819 */ /* 0x000fd000000006ff */
[----:B------:R-:W1:Y:S02]  /*2730*/  SYNCS.PHASECHK.TRANS64.TRYWAIT P0, [UR4], R3 ;  /* 0x00000003ff0075a7 */ /* 0x000e640008001104 */
[----:B-1----:R-:W-:Y:S05]  /*2740*/  @!P0 BRA `(.L_x_33) ;  /* 0x0000005c00448947 */ /* 0x002fea0003800000 */
.L_x_132:
[----:B------:R-:W-:-:S04]  /*2750*/  UIADD3 UR6, UPT, UPT, UR32, 0x1, URZ ;  /* 0x0000000120067890 */ /* 0x000fc8000fffe0ff */
[----:B------:R-:W-:-:S04]  /*2760*/  UISETP.NE.AND UP0, UPT, UR6, 0x8, UPT ;  /* 0x000000080600788c */ /* 0x000fc8000bf05270 */
[----:B------:R-:W-:Y:S02]  /*2770*/  USEL UR5, URZ, 0x1, UP0 ;  /* 0x00000001ff057887 */ /* 0x000fe40008000000 */
[----:B------:R-:W-:Y:S02]  /*2780*/  USEL UR6, UR6, URZ, UP0 ;  /* 0x000000ff06067287 */ /* 0x000fe40008000000 */
[----:B------:R-:W-:Y:S02]  /*2790*/  ULOP3.LUT UR5, UR33, UR5, URZ, 0x3c, !UPT ;  /* 0x0000000521057292 */ /* 0x000fe4000f8e3cff */
[----:B------:R-:W-:-:S04]  /*27a0*/  ULEA UR4, UR6, UR22, 0x3 ;  /* 0x0000001606047291 */ /* 0x000fc8000f8e18ff */
[----:B-1----:R-:W-:-:S04]  /*27b0*/  MOV R3, UR5 ;  /* 0x0000000500037c02 */ /* 0x002fc80008000f00 */
[----:B------:R-:W-:-:S04]  /*27c0*/  SHF.L.U32 R3, R3, 0x1f, RZ ;  /* 0x0000001f03037819 */ /* 0x000fc800000006ff */
[----:B------:R-:W1:Y:S02]  /*27d0*/  SYNCS.PHASECHK.TRANS64.TRYWAIT P0, [UR4], R3 ;  /* 0x00000003ff0075a7 */ /* 0x000e640008001104 */
[----:B-1----:R-:W-:Y:S05]  /*27e0*/  @!P0 BRA `(.L_x_34) ;  /* 0x0000005c00348947 */ /* 0x002fea0003800000 */
.L_x_134:
        /* <DEDUP_REMOVED lines=10> */
.L_x_136:
        /* <DEDUP_REMOVED lines=10> */
.L_x_138:
        /* <DEDUP_REMOVED lines=10> */
.L_x_140:
        /* <DEDUP_REMOVED lines=10> */
.L_x_142:
        /* <DEDUP_REMOVED lines=10> */
.L_x_144:
[----:B------:R-:W-:-:S04]  /*2b10*/  UIADD3 UR6, UPT, UPT, UR6, 0x1, URZ ;  /* 0x0000000106067890 */ /* 0x000fc8000fffe0ff */
[----:B------:R-:W-:-:S04]  /*2b20*/  UISETP.NE.AND UP0, UPT, UR6, 0x8, UPT ;  /* 0x000000080600788c */ /* 0x000fc8000bf05270 */
[----:B------:R-:W-:Y:S02]  /*2b30*/  USEL UR4, URZ, 0x1, UP0 ;  /* 0x00000001ff047887 */ /* 0x000fe40008000000 */
[----:B------:R-:W-:Y:S02]  /*2b40*/  USEL UR6, UR6, URZ, UP0 ;  /* 0x000000ff06067287 */ /* 0x000fe40008000000 */
[----:B------:R-:W-:Y:S02]  /*2b50*/  ULOP3.LUT UR4, UR5, UR4, URZ, 0x3c, !UPT ;  /* 0x0000000405047292 */ /* 0x000fe4000f8e3cff */
[----:B------:R-:W-:-:S04]  /*2b60*/  ULEA UR6, UR6, UR22, 0x3 ;  /* 0x0000001606067291 */ /* 0x000fc8000f8e18ff */
[----:B------:R-:W-:Y:S02]  /*2b70*/  IMAD.U32 R2, RZ, RZ, UR4 ;  /* 0x00000004ff027e24 */ /* 0x000fe4000f8e00ff */
[----:B-1----:R-:W-:-:S03]  /*2b80*/  MOV R0, UR6 ;  /* 0x0000000600007c02 */ /* 0x002fc60008000f00 */
[----:B------:R-:W-:-:S07]  /*2b90*/  SHF.L.U32 R3, R2, 0x1f, RZ ;  /* 0x0000001f02037819 */ /* 0x000fce00000006ff */
.L_x_40:
[----:B-1----:R1:W4:Y:S02]  /*2ba0*/  SYNCS.PHASECHK.TRANS64.TRYWAIT P0, [R0+URZ], R3 ;  /* 0x00000003000075a7 */ /* 0x00232400080011ff */
[----:B----4-:R-:W-:Y:S05]  /*2bb0*/  @!P0 NANOSLEEP.SYNCS 0x989680 ;  /* 0x009896800000895d */ /* 0x010fea0003900000 */
[----:B------:R-:W4:Y:S02]  /*2bc0*/  @!P0 SYNCS.PHASECHK.TRANS64 P0, [R0+URZ], R3 ;  /* 0x00000003000085a7 */ /* 0x000f2400080010ff */
[----:B----4-:R-:W-:Y:S05]  /*2bd0*/  @P0 EXIT ;  /* 0x000000000000094d */ /* 0x010fea0003800000 */
[----:B------:R-:W-:Y:S05]  /*2be0*/  BRA `(.L_x_40) ;  /* 0xfffffffc00ec7947 */ /* 0x000fea000383ffff */
.L_x_16:
[----:B------:R-:W-:-:S04]  /*2bf0*/  UISETP.NE.AND UP1, UPT, UR45, URZ, UPT ;  /* 0x000000ff2d00728c */ /* 0x000fc8000bf25270 */
[----:B------:R-:W-:-:S09]  /*2c00*/  UISETP.NE.OR UP1, UPT, UR8, 0x1, UP1 ;  /* 0x000000010800788c */ /* 0x000fd20008f25670 */
[----:B------:R-:W-:Y:S05]  /*2c10*/  BRA.U UP1, `(.L_x_41) ;  /* 0x0000000101b07547 */ /* 0x000fea000b800000 */
[----:B------:R-:W-:Y:S01]  /*2c20*/  UMOV UR4, 0x400 ;  /* 0x0000040000047882 */ /* 0x000fe20000000000 */
[----:B------:R-:W-:Y:S01]  /*2c30*/  HFMA2 R3, -RZ, RZ, 0, 5.9604644775390625e-08 ;  /* 0x00000001ff037431 */ /* 0x000fe200000001ff */
[----:B------:R-:W-:Y:S01]  /*2c40*/  ULEA UR45, UR45, UR4, 0x18 ;  /* 0x000000042d2d7291 */ /* 0x000fe2000f8ec0ff */
[----:B------:R-:W-:Y:S01]  /*2c50*/  ISETP.NE.AND P0, PT, R2, RZ, PT ;  /* 0x000000ff0200720c */ /* 0x000fe20003f05270 */
[----:B------:R-:W-:Y:S02]  /*2c60*/  IMAD.MOV.U32 R8, RZ, RZ, RZ ;  /* 0x000000ffff087224 */ /* 0x000fe400078e00ff */
[----:B------:R-:W-:Y:S02]  /*2c70*/  UIADD3 UR6, UPT, UPT, UR45, 0xd8, URZ ;  /* 0x000000d82d067890 */ /* 0x000fe4000fffe0ff */
[----:B------:R-:W-:Y:S02]  /*2c80*/  UIADD3 UR7, UPT, UPT, UR45, 0xd0, URZ ;  /* 0x000000d02d077890 */ /* 0x000fe4000fffe0ff */
[----:B------:R-:W-:-:S12]  /*2c90*/  UPRMT UR6, URZ, 0x654, UR6 ;  /* 0x00000654ff067896 */ /* 0x000fd80008000006 */
.L_x_44:
[----:B------:R-:W-:Y:S01]  /*2ca0*/  SHF.L.U32 R7, R3, 0x1f, RZ ;  /* 0x0000001f03077819 */ /* 0x000fe200000006ff */
[----:B------:R-:W-:Y:S02]  /*2cb0*/  IMAD.U32 R9, RZ, RZ, UR7 ;  /* 0x00000007ff097e24 */ /* 0x000fe4000f8e00ff */
[----:B------:R-:W-:Y:S01]  /*2cc0*/  @!P0 IMAD.MOV.U32 R5, RZ, RZ, 0x10 ;  /* 0x00000010ff058424 */ /* 0x000fe200078e00ff */
[----:B------:R-:W1:Y:S02]  /*2cd0*/  SYNCS.PHASECHK.TRANS64.TRYWAIT P1, [UR45+0xd8], R7 ;  /* 0x0000d807ff0075a7 */ /* 0x000e64000802112d */
[----:B------:R-:W-:-:S04]  /*2ce0*/  PRMT R9, R2, 0x654, R9 ;  /* 0x0000065402097816 */ /* 0x000fc80000000009 */
[----:B------:R-:W-:Y:S01]  /*2cf0*/  SEL R0, R9, R0, !P0 ;  /* 0x0000000009007207 */ /* 0x000fe20004000000 */
[----:B-1----:R-:W-:Y:S06]  /*2d00*/  @!P1 BRA `(.L_x_42) ;  /* 0x00000058007c9947 */ /* 0x002fec0003800000 */
.L_x_146:
[----:B------:R-:W-:Y:S01]  /*2d10*/  UIADD3 UR4, UPT, UPT, UR45, 0x110, URZ ;  /* 0x000001102d047890 */ /* 0x000fe2000fffe0ff */
[----:B------:R2:W-:Y:S01]  /*2d20*/  @!P0 SYNCS.ARRIVE.TRANS64.RED RZ, [R0+URZ], R5 ;  /* 0x0000000500ff89a7 */ /* 0x0005e200080004ff */
[----:B------:R-:W-:Y:S01]  /*2d30*/  UIADD3 UR5, UPT, UPT, UR45, 0xd0, URZ ;  /* 0x000000d02d057890 */ /* 0x000fe2000fffe0ff */
[----:B------:R-:W-:-:S08]  /*2d40*/  LOP3.LUT R3, R3, 0x1, RZ, 0x3c, !PT ;  /* 0x0000000103037812 */ /* 0x000fd000078e3cff */
[----:B------:R-:W-:Y:S06]  /*2d50*/  UGETNEXTWORKID.BROADCAST [UR4], [UR5] ;  /* 0x00000000040073ca */ /* 0x000fec0008000100 */
[----:B--2---:R-:W-:-:S04]  /*2d60*/  SHF.L.U32 R5, R8, 0x1f, RZ ;  /* 0x0000001f08057819 */ /* 0x004fc800000006ff */
[----:B------:R-:W2:Y:S02]  /*2d70*/  SYNCS.PHASECHK.TRANS64.TRYWAIT P1, [UR45+0xd0], R5 ;  /* 0x0000d005ff0075a7 */ /* 0x000ea4000802112d */
[----:B--2---:R-:W-:Y:S05]  /*2d80*/  @!P1 BRA `(.L_x_43) ;  /* 0x0000005800749947 */ /* 0x004fea0003800000 */
.L_x_148:
[----:B-1----:R-:W1:Y:S01]  /*2d90*/  LDS.128 R4, [UR45+0x110] ;  /* 0x0001102dff047984 */ /* 0x002e620008000c00 */
[----:B------:R-:W-:Y:S01]  /*2da0*/  LOP3.LUT R8, R8, 0x1, RZ, 0x3c, !PT ;  /* 0x0000000108087812 */ /* 0x000fe200078e3cff */
[----:B------:R-:W-:Y:S01]  /*2db0*/  @!PT LDS RZ, [RZ] ;  /* 0x00000000fffff984 */ /* 0x000fe20000000800 */
[----:B------:R-:W-:Y:S01]  /*2dc0*/  @!PT LDS RZ, [RZ] ;  /* 0x00000000fffff984 */ /* 0x000fe20000000800 */
[----:B------:R-:W-:Y:S01]  /*2dd0*/  @!PT LDS RZ, [RZ] ;  /* 0x00000000fffff984 */ /* 0x000fe20000000800 */
[----:B------:R-:W-:Y:S01]  /*2de0*/  @!PT LDS RZ, [RZ] ;  /* 0x00000000fffff984 */ /* 0x000fe20000000800 */
[----:B------:R2:W-:Y:S06]  /*2df0*/  MEMBAR.ALL.CTA ;  /* 0x0000000000007992 */ /* 0x0005ec0000008000 */
[----:B--2---:R-:W2:Y:S02]  /*2e00*/  FENCE.VIEW.ASYNC.S ;  /* 0x00000000000073c6 */ /* 0x004ea40000000000 */
[----:B--2---:R-:W-:Y:S01]  /*2e10*/  SYNCS.ARRIVE.TRANS64.RED.A1T0 RZ, [UR6], RZ ;  /* 0x000000ffffff79a7 */ /* 0x004fe20008100406 */
[----:B-1----:R-:W-:-:S13]  /*2e20*/  LOP3.LUT P1, RZ, R6, 0x1, RZ, 0xc0, !PT ;  /* 0x0000000106ff7812 */ /* 0x002fda000782c0ff */
[----:B------:R-:W-:Y:S05]  /*2e30*/  @P1 BRA `(.L_x_44) ;  /* 0xfffffffc00981947 */ /* 0x000fea000383ffff */
[----:B------:R-:W-:-:S04]  /*2e40*/  SHF.L.U32 R0, R3, 0x1f, RZ ;  /* 0x0000001f03007819 */ /* 0x000fc800000006ff */
[----:B------:R-:W1:Y:S02]  /*2e50*/  SYNCS.PHASECHK.TRANS64 P0, [UR45+0xd8], R0 ;  /* 0x0000d800ff0075a7 */ /* 0x000e64000800102d */
[----:B-1----:R-:W-:Y:S05]  /*2e60*/  @P0 EXIT ;  /* 0x000000000000094d */ /* 0x002fea0003800000 */
[----:B------:R-:W-:-:S07]  /*2e70*/  MOV R0, UR45 ;  /* 0x0000002d00007c02 */ /* 0x000fce0008000f00 */
.L_x_45:
[----:B-1----:R-:W-:-:S04]  /*2e80*/  SHF.L.U32 R5, R3, 0x1f, RZ ;  /* 0x0000001f03057819 */ /* 0x002fc800000006ff */
[----:B------:R1:W2:Y:S03]  /*2e90*/  SYNCS.PHASECHK.TRANS64.TRYWAIT P0, [R0+URZ+0xd8], R5 ;  /* 0x0000d805000075a7 */ /* 0x0002a600080011ff */
[----:B--2---:R-:W-:Y:S05]  /*2ea0*/  @!P0 NANOSLEEP.SYNCS 0x989680 ;  /* 0x009896800000895d */ /* 0x004fea0003900000 */
[----:B------:R-:W2:Y:S02]  /*2eb0*/  @!P0 SYNCS.PHASECHK.TRANS64 P0, [R0+URZ+0xd8], R5 ;  /* 0x0000d805000085a7 */ /* 0x000ea400080010ff */
[----:B--2---:R-:W-:Y:S05]  /*2ec0*/  @P0 EXIT ;  /* 0x000000000000094d */ /* 0x004fea0003800000 */
[----:B------:R-:W-:Y:S05]  /*2ed0*/  BRA `(.L_x_45) ;  /* 0xfffffffc00e87947 */ /* 0x000fea000383ffff */
.L_x_41:
[----:B------:R-:W-:-:S09]  /*2ee0*/  UISETP.NE.AND UP1, UPT, UR8, URZ, UPT ;  /* 0x000000ff0800728c */ /* 0x000fd2000bf25270 */
[----:B------:R-:W-:Y:S05]  /*2ef0*/  BRA.U UP1, `(.L_x_46) ;  /* 0x0000000d01787547 */ /* 0x000fea000b800000 */
[----:B------:R-:W-:Y:S01]  /*2f00*/  UMOV UR4, 0x40 ;  /* 0x0000004000047882 */ /* 0x000fe20000000000 */
[----:B------:R-:W-:Y:S01]  /*2f10*/  NOP ;  /* 0x0000000000007918 */ /* 0x000fe20000000000 */
[----:B------:R-:W-:Y:S01]  /*2f20*/  ULEA UR4, UR45, UR4, 0x18 ;  /* 0x000000042d047291 */ /* 0x000fe2000f8ec0ff */
[----:B------:R-:W-:Y:S02]  /*2f30*/  UMOV UR5, 0x400 ;  /* 0x0000040000057882 */ /* 0x000fe40000000000 */
[----:B------:R-:W-:-:S06]  /*2f40*/  ULEA UR45, UR45, UR5, 0x18 ;  /* 0x000000052d2d7291 */ /* 0x000fcc000f8ec0ff */
[----:B------:R-:W1:Y:S02]  /*2f50*/  LDS.U8 R0, [UR4+0x1c] ;  /* 0x00001c04ff007984 */ /* 0x000e640008000000 */
[----:B-1----:R-:W-:-:S13]  /*2f60*/  ISETP.NE.AND P0, PT, R0, RZ, PT ;  /* 0x000000ff0000720c */ /* 0x002fda0003f05270 */
[----:B------:R-:W-:Y:S05]  /*2f70*/  @P0 BRA `(.L_x_47) ;  /* 0x0000000000580947 */ /* 0x000fea0003800000 */
[----:B------:R-:W-:-:S13]  /*2f80*/  ELECT P0, URZ, PT ;  /* 0x0000000000ff782f */ /* 0x000fda0003800000 */
[----:B------:R-:W-:Y:S05]  /*2f90*/  @!P0 BRA `(.L_x_48) ;  /* 0x0000000000608947 */ /* 0x000fea0003800000 */
[----:B------:R-:W-:Y:S01]  /*2fa0*/  UMOV UR5, 0x10 ;  /* 0x0000001000057882 */ /* 0x000fe20000000000 */
[----:B------:R-:W-:Y:S01]  /*2fb0*/  HFMA2 R0, -RZ, RZ, 0, 5.9604644775390625e-08 ;  /* 0x00000001ff007431 */ /* 0x000fe200000001ff */
[----:B------:R-:W-:-:S03]  /*2fc0*/  MOV R2, 0xffff ;  /* 0x0000ffff00027802 */ /* 0x000fc60000000f00 */
[----:B------:R-:W-:Y:S04]  /*2fd0*/  DEPBAR.LE SB1, 0x36 ;  /* 0x00009d800000791a */ /* 0x000fe80000000000 */
[----:B------:R-:W1:Y:S02]  /*2fe0*/  UTCATOMSWS.FIND_AND_SET.ALIGN UP0, UR5, UR5 ;  /* 0x00000005000575e3 */ /* 0x000e640008000800 */
[----:B-1----:R-:W-:Y:S01]  /*2ff0*/  MOV R3, UR5 ;  /* 0x0000000500037c02 */ /* 0x002fe20008000f00 */
[----:B------:R-:W-:Y:S06]  /*3000*/  BRA.U UP0, `(.L_x_49) ;  /* 0x0000000100187547 */ /* 0x000fec000b800000 */
.L_x_50:
[----:B------:R-:W-:Y:S05]  /*3010*/  NANOSLEEP 0x64 ;  /* 0x000000640000795d */ /* 0x000fea0003800000 */
[----:B------:R-:W-:-:S05]  /*3020*/  UMOV UR5, 0x10 ;  /* 0x0000001000057882 */ /* 0x000fca0000000000 */
[----:B------:R-:W-:Y:S04]  /*3030*/  DEPBAR.LE SB1, 0x36 ;  /* 0x00009d800000791a */ /* 0x000fe80000000000 */
[----:B------:R-:W1:Y:S02]  /*3040*/  UTCATOMSWS.FIND_AND_SET.ALIGN UP0, UR5, UR5 ;  /* 0x00000005000575e3 */ /* 0x000e640008000800 */
[----:B-1----:R-:W-:Y:S01]  /*3050*/  MOV R3, UR5 ;  /* 0x0000000500037c02 */ /* 0x002fe20008000f00 */
[----:B------:R-:W-:Y:S05]  /*3060*/  BRA.U !UP0, `(.L_x_50) ;  /* 0xfffffffd08e87547 */ /* 0x000fea000b83ffff */
.L_x_49:
[-C--:B------:R-:W-:Y:S02]  /*3070*/  SHF.L.U32 R2, R2, R3.reuse, RZ ;  /* 0x0000000302027219 */ /* 0x080fe400000006ff */
[----:B------:R-:W-:Y:S01]  /*3080*/  SHF.L.U32 R0, R0, R3, RZ ;  /* 0x0000000300007219 */ /* 0x000fe200000006ff */
[----:B------:R-:W-:Y:S02]  /*3090*/  IMAD.SHL.U32 R3, R3, 0x20, RZ ;  /* 0x0000002003037824 */ /* 0x000fe400078e00ff */
[----:B------:R1:W-:Y:S04]  /*30a0*/  ATOMS.OR RZ, [UR4+0x14], R2 ;  /* 0x00001402ffff798c */ /* 0x0003e8000b000004 */
[----:B------:R1:W-:Y:S04]  /*30b0*/  ATOMS.OR RZ, [UR4+0x18], R0 ;  /* 0x00001800ffff798c */ /* 0x0003e8000b000004 */
[----:B------:R1:W-:Y:S01]  /*30c0*/  STS [UR45+0x120], R3 ;  /* 0x00012003ff007988 */ /* 0x0003e2000800082d */
[----:B------:R-:W-:Y:S05]  /*30d0*/  BRA `(.L_x_48) ;  /* 0x0000000000107947 */ /* 0x000fea0003800000 */
.L_x_47:
[----:B------:R-:W-:Y:S02]  /*30e0*/  MOV R0, 0xffffffff ;  /* 0xffffffff00007802 */ /* 0x000fe40000000f00 */
[----:B------:R-:W-:-:S03]  /*30f0*/  MOV R2, 0x3120 ;  /* 0x0000312000027802 */ /* 0x000fc60000000f00 */
[----:B------:R1:W-:Y:S04]  /*3100*/  STS [UR45+0x120], R0 ;  /* 0x00012000ff007988 */ /* 0x0003e8000800082d */
[----:B-1-3-5:R-:W-:Y:S05]  /*3110*/  CALL.REL.NOINC `($__internal_1_$__cuda_sm10x_tcgen05_guardrail_trap_phase_invalid_during_alloc) ;  /* 0x0000005c00847944 */ /* 0x02afea0003c00000 */
.L_x_48:
[----:B------:R-:W-:Y:S05]  /*3120*/  WARPSYNC.ALL ;  /* 0x0000000000007948 */ /* 0x000fea0003800000 */
[----:B------:R-:W2:Y:S01]  /*3130*/  S2UR UR6, SR_CgaCtaId ;  /* 0x00000000000679c3 */ /* 0x000ea20000008800 */
[----:B------:R-:W-:Y:S01]  /*3140*/  UMOV UR4, 0x400 ;  /* 0x0000040000047882 */ /* 0x000fe20000000000 */
[----:B------:R-:W-:-:S06]  /*3150*/  NOP ;  /* 0x0000000000007918 */ /* 0x000fcc0000000000 */
[----:B------:R-:W-:Y:S06]  /*3160*/  BAR.ARV 0x6, 0xa0 ;  /* 0x0182800000007b1d */ /* 0x000fec0000002000 */
[----:B------:R-:W-:Y:S01]  /*3170*/  IMAD.MOV.U32 R8, RZ, RZ, 0x1 ;  /* 0x00000001ff087424 */ /* 0x000fe200078e00ff */
[----:B------:R-:W-:Y:S01]  /*3180*/  UMOV UR15, URZ ;  /* 0x000000ff000f7c82 */ /* 0x000fe20008000000 */
[----:B------:R-:W-:Y:S01]  /*3190*/  UMOV UR14, URZ ;  /* 0x000000ff000e7c82 */ /* 0x000fe20008000000 */
[----:B------:R-:W-:Y:S01]  /*31a0*/  UMOV UR24, 0x0 ;  /* 0x0000000000187882 */ /* 0x000fe20000000000 */
[----:B------:R-:W-:Y:S01]  /*31b0*/  UMOV UR25, 0x4200490 ;  /* 0x0420049000197882 */ /* 0x000fe20000000000 */
[----:B------:R-:W-:Y:S01]  /*31c0*/  UMOV UR22, 0x0 ;  /* 0x0000000000167882 */ /* 0x000fe20000000000 */
[----:B------:R-:W-:Y:S01]  /*31d0*/  UMOV UR23, 0x4200490 ;  /* 0x0420049000177882 */ /* 0x000fe20000000000 */
[----:B------:R-:W-:Y:S01]  /*31e0*/  UMOV UR20, 0x0 ;  /* 0x0000000000147882 */ /* 0x000fe20000000000 */
[----:B------:R-:W-:Y:S01]  /*31f0*/  UMOV UR21, 0x4200490 ;  /* 0x0420049000157882 */ /* 0x000fe20000000000 */
[----:B------:R-:W-:Y:S01]  /*3200*/  UMOV UR18, 0x0 ;  /* 0x0000000000127882 */ /* 0x000fe20000000000 */
[----:B--2---:R-:W-:Y:S01]  /*3210*/  ULEA UR6, UR6, UR4, 0x18 ;  /* 0x0000000406067291 */ /* 0x004fe2000f8ec0ff */
[----:B------:R-:W2:Y:S03]  /*3220*/  LDCU.64 UR4, c[0x0][0x388] ;  /* 0x00007100ff0477ac */ /* 0x000ea60008000a00 */
[----:B------:R-:W-:-:S02]  /*3230*/  UIADD3 UR9, UPT, UPT, UR6, 0x4400, URZ ;  /* 0x0000440006097890 */ /* 0x000fc4000fffe0ff */
[----:B------:R-:W-:-:S03]  /*3240*/  UIADD3 UR10, UPT, UPT, UR6, 0x14400, URZ ;  /* 0x00014400060a7890 */ /* 0x000fc6000fffe0ff */
[----:B------:R-:W1:Y:S01]  /*3250*/  LDS R9, [UR6+0x120] ;  /* 0x00012006ff097984 */ /* 0x000e620008000800 */
[----:B------:R-:W-:Y:S02]  /*3260*/  USHF.R.U32.HI UR9, URZ, 0x4, UR9 ;  /* 0x00000004ff097899 */ /* 0x000fe40008011609 */
[----:B------:R-:W-:Y:S02]  /*3270*/  USHF.R.U32.HI UR10, URZ, 0x4, UR10 ;  /* 0x00000004ff0a7899 */ /* 0x000fe4000801160a */
[----:B------:R-:W-:Y:S02]  /*3280*/  ULOP3.LUT UR9, UR9, 0x3fff, URZ, 0xc0, !UPT ;  /* 0x00003fff09097892 */ /* 0x000fe4000f8ec0ff */
[----:B------:R-:W-:Y:S02]  /*3290*/  ULOP3.LUT UR10, UR10, 0x3fff, URZ, 0xc0, !UPT ;  /* 0x00003fff0a0a7892 */ /* 0x000fe4000f8ec0ff */
[----:B------:R-:W-:Y:S02]  /*32a0*/  ULOP3.LUT UR9, UR9, 0x10000, URZ, 0xfc, !UPT ;  /* 0x0001000009097892 */ /* 0x000fe4000f8efcff */
[----:B--2---:R-:W-:-:S02]  /*32b0*/  UIADD3 UR7, UPT, UPT, UR4, 0x3f, URZ ;  /* 0x0000003f04077890 */ /* 0x004fc4000fffe0ff */
[----:B------:R-:W-:Y:S02]  /*32c0*/  ULOP3.LUT UR10, UR10, 0x10000, URZ, 0xfc, !UPT ;  /* 0x000100000a0a7892 */ /* 0x000fe4000f8efcff */
[----:B------:R-:W-:Y:S01]  /*32d0*/  USHF.R.S32.HI UR4, URZ, 0x1f, UR7 ;  /* 0x0000001fff047899 */ /* 0x000fe20008011407 */
[----:B------:R-:W-:-:S03]  /*32e0*/  UMOV UR19, 0x4200490 ;  /* 0x0420049000137882 */ /* 0x000fc60000000000 */
[----:B------:R-:W-:-:S04]  /*32f0*/  ULEA.HI UR7, UR4, UR7, URZ, 0x6 ;  /* 0x0000000704077291 */ /* 0x000fc8000f8f30ff */
[----:B------:R-:W-:-:S03]  /*3300*/  USHF.R.S32.HI UR7, URZ, 0x6, UR7 ;  /* 0x00000006ff077899 */ /* 0x000fc60008011407 */
[----:B------:R-:W2:Y:S01]  /*3310*/  LDCU UR4, c[0x0][0x390] ;  /* 0x00007200ff0477ac */ /* 0x000ea20008000800 */
[----:B------:R-:W-:Y:S02]  /*3320*/  UIMAD UR7, UR7, UR5, URZ ;  /* 0x00000005070772a4 */ /* 0x000fe4000f8e02ff */
[----:B------:R-:W-:-:S04]  /*3330*/  UIADD3 UR5, UPT, UPT, UR6, 0xd8, URZ ;  /* 0x000000d806057890 */ /* 0x000fc8000fffe0ff */
[----:B------:R-:W-:Y:S01]  /*3340*/  UPRMT UR5, URZ, 0x654, UR5 ;  /* 0x00000654ff057896 */ /* 0x000fe20008000005 */
[C---:B-1----:R-:W-:Y:S01]  /*3350*/  VIADD R3, R9.reuse, 0x80 ;  /* 0x0000008009037836 */ /* 0x042fe20000000000 */
[----:B------:R-:W-:Y:S01]  /*3360*/  LOP3.LUT R2, R9, 0xffff, RZ, 0xc0, !PT ;  /* 0x0000ffff09027812 */ /* 0x000fe200078ec0ff */
[----:B--2---:R-:W-:-:S03]  /*3370*/  UIMAD UR4, UR7, UR4, URZ ;  /* 0x00000004070472a4 */ /* 0x004fc6000f8e02ff */
[----:B------:R-:W-:Y:S01]  /*3380*/  LOP3.LUT R3, R3, 0xffff, RZ, 0xc0, !PT ;  /* 0x0000ffff03037812 */ /* 0x000fe200078ec0ff */
[----:B------:R-:W-:-:S04]  /*3390*/  UIADD3 UR16, UPT, UPT, UR4, -0x1, URZ ;  /* 0xffffffff04107890 */ /* 0x000fc8000fffe0ff */
[----:B------:R1:W-:Y:S01]  /*33a0*/  STL.64 [R1], R2 ;  /* 0x0000000201007387 */ /* 0x0003e20000100a00 */
[----:B------:R-:W-:Y:S01]  /*33b0*/  UISETP.GE.AND UP2, UPT, UR4, 0x1, UPT ;  /* 0x000000010400788c */ /* 0x000fe2000bf46270 */
[----:B-1----:R-:W-:-:S10]  /*33c0*/  CS2R R2, SRZ ;  /* 0x0000000000027805 */ /* 0x002fd4000001ff00 */
.L_x_57:
[----:B-1----:R-:W-:-:S04]  /*33d0*/  SHF.L.U32 R5, R3, 0x1f, RZ ;  /* 0x0000001f03057819 */ /* 0x002fc800000006ff */
[----:B------:R-:W1:Y:S02]  /*33e0*/  SYNCS.PHASECHK.TRANS64.TRYWAIT P0, [UR6+0xd0], R5 ;  /* 0x0000d005ff0075a7 */ /* 0x000e640008001106 */
[----:B-12-4-:R-:W-:Y:S05]  /*33f0*/  @!P0 BRA `(.L_x_51) ;  /* 0x0000005000f08947 */ /* 0x016fea0003800000 */
.L_x_150:
[----:B-1----:R-:W1:Y:S01]  /*3400*/  LDS.128 R4, [UR6+0x110] ;  /* 0x00011006ff047984 */ /* 0x002e620008000c00 */
[----:B------:R-:W-:Y:S01]  /*3410*/  ULEA UR8, UR15, UR6, 0x3 ;  /* 0x000000060f087291 */ /* 0x000fe2000f8e18ff */
[----:B------:R-:W-:Y:S01]  /*3420*/  SHF.L.U32 R0, R8, 0x1f, RZ ;  /* 0x0000001f08007819 */ /* 0x000fe200000006ff */
[----:B------:R-:W-:Y:S01]  /*3430*/  @!PT LDS RZ, [RZ] ;  /* 0x00000000fffff984 */ /* 0x000fe20000000800 */
[----:B------:R-:W-:Y:S01]  /*3440*/  @!PT LDS RZ, [RZ] ;  /* 0x00000000fffff984 */ /* 0x000fe20000000800 */
[----:B------:R-:W-:Y:S01]  /*3450*/  @!PT LDS RZ, [RZ] ;  /* 0x00000000fffff984 */ /* 0x000fe20000000800 */
[----:B------:R-:W-:Y:S01]  /*3460*/  @!PT LDS RZ, [RZ] ;  /* 0x00000000fffff984 */ /* 0x000fe20000000800 */
[----:B------:R2:W-:Y:S06]  /*3470*/  MEMBAR.ALL.CTA ;  /* 0x0000000000007992 */ /* 0x0005ec0000008000 */
[----:B--2---:R-:W2:Y:S02]  /*3480*/  FENCE.VIEW.ASYNC.S ;  /* 0x00000000000073c6 */ /* 0x004ea40000000000 */
[----:B--2---:R-:W-:Y:S01]  /*3490*/  SYNCS.ARRIVE.TRANS64.RED.A1T0 RZ, [UR5], RZ ;  /* 0x000000ffffff79a7 */ /* 0x004fe20008100405 */
[----:B------:R-:W2:Y:S01]  /*34a0*/  SYNCS.PHASECHK.TRANS64.TRYWAIT P0, [UR8+0xf0], R0 ;  /* 0x0000f000ff0075a7 */ /* 0x000ea20008001108 */
[----:B-1----:R-:W-:Y:S01]  /*34b0*/  LOP3.LUT P3, RZ, R6, 0x1, RZ, 0xc0, !PT ;  /* 0x0000000106ff7812 */ /* 0x002fe2000786c0ff */
[----:B--2---:R-:W-:-:S12]  /*34c0*/  @!P0 BRA `(.L_x_52) ;  /* 0x0000005000d48947 */ /* 0x004fd80003800000 */
.L_x_152:
[----:B------:R-:W-:Y:S05]  /*34d0*/  BRA.U !UP2, `(.L_x_53) ;  /* 0x000000010af07547 */ /* 0x000fea000b800000 */
[----:B-1----:R-:W-:Y:S01]  /*34e0*/  IMAD.U32 R0, RZ, RZ, UR15 ;  /* 0x0000000fff007e24 */ /* 0x002fe2000f8e00ff */
[----:B------:R-:W-:-:S04]  /*34f0*/  ULEA UR4, UR14, UR6, 0x3 ;  /* 0x000000060e047291 */ /* 0x000fc8000f8e18ff */
[----:B------:R-:W-:Y:S02]  /*3500*/  LEA R4, R0, R1, 0x2 ;  /* 0x0000000100047211 */ /* 0x000fe400078e10ff */
[----:B------:R-:W-:-:S04]  /*3510*/  SHF.L.U32 R0, R2, 0x1f, RZ ;  /* 0x0000001f02007819 */ /* 0x000fc800000006ff */
[----:B------:R-:W5:Y:S01]  /*3520*/  LDL R4, [R4] ;  /* 0x0000000004047983 */ /* 0x000f620000100800 */
[----:B------:R1:W2:Y:S01]  /*3530*/  SYNCS.PHASECHK.TRANS64.TRYWAIT P2, [UR4], R0 ;  /* 0x00000000ff0075a7 */ /* 0x0002a20008041104 */
[----:B------:R-:W-:Y:S01]  /*3540*/  UPLOP3.LUT UP3, UPT, UPT, UPT, UPT, 0x40, 0x4 ;  /* 0x000000000004789c */ /* 0x000fe20003f6e870 */
[----:B------:R-:W-:Y:S01]  /*3550*/  UMOV UR13, UR16 ;  /* 0x00000010000d7c82 */ /* 0x000fe20008000000 */
[----:B------:R-:W-:-:S09]  /*3560*/  UMOV UR12, UR14 ;  /* 0x0000000e000c7c82 */ /* 0x000fd20008000000 */
.L_x_56:
[----:B----4-:R-:W-:Y:S01]  /*3570*/  ULEA UR7, UR12, UR6, 0x3 ;  /* 0x000000060c077291 */ /* 0x010fe2000f8e18ff */
[----:B-12---:R-:W-:Y:S11]  /*3580*/  @P2 BRA `(.L_x_54) ;  /* 0x00000000000c2947 */ /* 0x006ff60003800000 */
[----:B------:R-:W-:Y:S04]  /*3590*/  SHF.L.U32 R5, R2, 0x1f, RZ ;  /* 0x0000001f02057819 */ /* 0x000fe800000006ff */
[----:B------:R-:W2:Y:S02]  /*35a0*/  SYNCS.PHASECHK.TRANS64.TRYWAIT P0, [UR7], R5 ;  /* 0x00000005ff0075a7 */ /* 0x000ea40008001107 */
[----:B--2---:R-:W-:Y:S05]  /*35b0*/  @!P0 BRA `(.L_x_55) ;  /* 0x0000005000b08947 */ /* 0x004fea0003800000 */
.L_x_54:
[----:B------:R-:W-:Y:S01]  /*35c0*/  UISETP.NE.AND UP0, UPT, UR13, URZ, UPT ;  /* 0x000000ff0d00728c */ /* 0x000fe2000bf05270 */
[----:B------:R-:W-:Y:S01]  /*35d0*/  PLOP3.LUT P2, PT, PT, PT, PT, 0x80, 0x8 ;  /* 0x000000000008781c */ /* 0x000fe20003f4f070 */
[----:B------:R-:W-:Y:S01]  /*35e0*/  UIADD3 UR14, UPT, UPT, UR12, 0x1, URZ ;  /* 0x000000010c0e7890 */ /* 0x000fe2000fffe0ff */
[----:B------:R-:W-:Y:S03]  /*35f0*/  ELECT P1, URZ, PT ;  /* 0x0000000000ff782f */ /* 0x000fe60003820000 */
[----:B------:R-:W-:Y:S01]  /*3600*/  UISETP.NE.AND UP1, UPT, UR14, 0x8, UPT ;  /* 0x000000080e00788c */ /* 0x000fe2000bf25270 */
[----:B------:R-:W-:Y:S01]  /*3610*/  PLOP3.LUT P0, PT, PT, PT, UP0, 0x80, 0x8 ;  /* 0x000000000008781c */ /* 0x000fe20003f0f008 */
[----:B------:R-:W-:Y:S02]  /*3620*/  ULEA UR26, UR12, UR10, 0xa ;  /* 0x0000000a0c1a7291 */ /* 0x000fe4000f8e50ff */
[----:B------:R-:W-:Y:S02]  /*3630*/  USEL UR11, URZ, 0x1, UP1 ;  /* 0x00000001ff0b7887 */ /* 0x000fe40008800000 */
[----:B------:R-:W-:Y:S02]  /*3640*/  USEL UR14, UR14, URZ, UP1 ;  /* 0x000000ff0e0e7287 */ /* 0x000fe40008800000 */
[----:B------:R-:W-:Y:S02]  /*3650*/  ULEA UR28, UR12, UR9, 0x9 ;  /* 0x000000090c1c7291 */ /* 0x000fe4000f8e48ff */
[----:B------:R-:W-:Y:S01]  /*3660*/  @UP0 ULEA UR4, UR14, UR6, 0x3 ;  /* 0x000000060e040291 */ /* 0x000fe2000f8e18ff */
[----:B------:R-:W-:Y:S01]  /*3670*/  LOP3.LUT R2, R2, UR11, RZ, 0x3c, !PT ;  /* 0x0000000b02027c12 */ /* 0x000fe2000f8e3cff */
[----:B------:R-:W-:Y:S02]  /*3680*/  UIADD3 UR36, UPT, UPT, UR26, 0x2, URZ ;  /* 0x000000021a247890 */ /* 0x000fe4000fffe0ff */
[----:B------:R-:W-:Y:S01]  /*3690*/  UIADD3 UR34, UPT, UPT, UR28, 0x2, URZ ;  /* 0x000000021c227890 */ /* 0x000fe2000fffe0ff */
[----:B-1----:R-:W-:Y:S01]  /*36a0*/  @P0 SHF.L.U32 R0, R2, 0x1f, RZ ;  /* 0x0000001f02000819 */ /* 0x002fe200000006ff */
[----:B------:R-:W-:Y:S02]  /*36b0*/  UIADD3 UR32, UPT, UPT, UR26, 0x4, URZ ;  /* 0x000000041a207890 */ /* 0x000fe4000fffe0ff */
[----:B------:R-:W-:Y:S01]  /*36c0*/  UIADD3 UR30, UPT, UPT, UR28, 0x4, URZ ;  /* 0x000000041c1e7890 */ /* 0x000fe2000fffe0ff */
[----:B------:R4:W1:Y:S01]  /*36d0*/  @P0 SYNCS.PHASECHK.TRANS64.TRYWAIT P2, [UR4], R0 ;  /* 0x00000000ff0005a7 */ /* 0x0008620008041104 */
[----:B------:R-:W-:Y:S02]  /*36e0*/  ELECT P0, URZ, PT ;  /* 0x0000000000ff782f */ /* 0x000fe40003800000 */
[C---:B-----5:R-:W-:Y:S01]  /*36f0*/  @P1 R2UR.BROADCAST UR4, R4.reuse ;  /* 0x00000000040412ca */ /* 0x060fe200008e0000 */
[----:B------:R-:W-:Y:S10]  /*3700*/  UIADD3 UR7, UPT, UPT, UR7, 0x40, URZ ;  /* 0x0000004007077890 */ /* 0x000ff4000fffe0ff */
[C---:B------:R-:W-:Y:S02]  /*3710*/  @P0 R2UR.BROADCAST UR11, R4.reuse ;  /* 0x00000000040b02ca */ /* 0x040fe400008e0000 */
[----:B------:R-:W-:Y:S01]  /*3720*/  ELECT P0, URZ, PT ;  /* 0x0000000000ff782f */ /* 0x000fe20003800000 */
[----:B------:R-:W-:Y:S01]  /*3730*/  UMOV UR27, 0x40004040 ;  /* 0x40004040001b7882 */ /* 0x000fe20000000000 */
[----:B------:R-:W-:Y:S01]  /*3740*/  UMOV UR29, 0x40004040 ;  /* 0x40004040001d7882 */ /* 0x000fe20000000000 */
[----:B------:R-:W-:Y:S01]  /*3750*/  UMOV UR37, 0x40004040 ;  /* 0x4000404000257882 */ /* 0x000fe20000000000 */
[----:B------:R-:W-:Y:S01]  /*3760*/  UMOV UR35, 0x40004040 ;  /* 0x4000404000237882 */ /* 0x000fe20000000000 */
[----:B------:R-:W-:Y:S01]  /*3770*/  UMOV UR33, 0x40004040 ;  /* 0x4000404000217882 */ /* 0x000fe20000000000 */
[----:B------:R-:W-:Y:S01]  /*3780*/  UMOV UR31, 0x40004040 ;  /* 0x40004040001f7882 */ /* 0x000fe20000000000 */
[----:B------:R-:W-:Y:S01]  /*3790*/  UMOV UR12, UR14 ;  /* 0x0000000e000c7c82 */ /* 0x000fe20008000000 */
[----:B------:R2:W-:Y:S01]  /*37a0*/  UTCHMMA gdesc[UR28], gdesc[UR26], tmem[UR4], tmem[UR24], idesc[UR25], UP3 ;  /* 0x00ff181a1c0075ea */ /* 0x0005e20009800004 */
[----:B------:R-:W-:Y:S02]  /*37b0*/  UPLOP3.LUT UP3, UPT, UPT, UPT, UPT, 0x80, 0x8 ;  /* 0x000000000008789c */ /* 0x000fe40003f6f070 */
[----:B------:R3:W-:Y:S01]  /*37c0*/  UTCHMMA gdesc[UR34], gdesc[UR36], tmem[UR11], tmem[UR22], idesc[UR23], UPT ;  /* 0x00ff1624220075ea */ /* 0x0007e2000b80000b */
[----:B--2---:R-:W-:Y:S01]  /*37d0*/  UIADD3 UR26, UPT, UPT, UR26, 0x6, URZ ;  /* 0x000000061a1a7890 */ /* 0x004fe2000fffe0ff */
[C---:B------:R-:W-:Y:S02]  /*37e0*/  @P0 R2UR.BROADCAST UR4, R4.reuse ;  /* 0x00000000040402ca */ /* 0x040fe400008e0000 */
[----:B------:R-:W-:Y:S11]  /*37f0*/  ELECT P0, URZ, PT ;  /* 0x0000000000ff782f */ /* 0x000ff60003800000 */
[----:B------:R-:W-:Y:S02]  /*3800*/  @!UPT UIADD3 URZ, UPT, UPT, URZ, URZ, URZ ;  /* 0x000000fffffff290 */ /* 0x000fe4000fffe0ff */
[----:B---3--:R-:W-:Y:S01]  /*3810*/  @P0 R2UR.BROADCAST UR11, R4 ;  /* 0x00000000040b02ca */ /* 0x008fe200008e0000 */
[----:B------:R-:W-:Y:S01]  /*3820*/  UIADD3 UR28, UPT, UPT, UR28, 0x6, URZ ;  /* 0x000000061c1c7890 */ /* 0x000fe2000fffe0ff */
[----:B------:R2:W-:Y:S11]  /*3830*/  UTCHMMA gdesc[UR30], gdesc[UR32], tmem[UR4], tmem[UR20], idesc[UR21], UPT ;  /* 0x00ff14201e0075ea */ /* 0x0005f6000b800004 */
[----:B------:R4:W-:Y:S01]  /*3840*/  UTCHMMA gdesc[UR28], gdesc[UR26], tmem[UR11], tmem[UR18], idesc[UR19], UPT ;  /* 0x00ff121a1c0075ea */ /* 0x0009e2000b80000b */
[----:B------:R4:W-:Y:S01]  /*3850*/  UTCBAR [UR7], URZ ;  /* 0x000000ff070073e9 */ /* 0x0009e200080000ff */
[----:B--2---:R-:W-:Y:S02]  /*3860*/  UIADD3 UR4, UPT, UPT, UR13, 0x1, URZ ;  /* 0x000000010d047890 */ /* 0x004fe4000fffe0ff */
[----:B------:R-:W-:Y:S02]  /*3870*/  UIADD3 UR13, UPT, UPT, UR13, -0x1, URZ ;  /* 0xffffffff0d0d7890 */ /* 0x000fe4000fffe0ff */
[----:B------:R-:W-:Y:S09]  /*3880*/  UISETP.GT.U32.AND UP0, UPT, UR4, 0x1, UPT ;  /* 0x000000010400788c */ /* 0x000ff2000bf04070 */
[----:B------:R-:W-:Y:S05]  /*3890*/  BRA.U UP0, `(.L_x_56) ;  /* 0xfffffffd00347547 */ /* 0x000fea000b83ffff */
.L_x_53:
[----:B------:R-:W-:Y:S01]  /*38a0*/  UIADD3 UR15, UPT, UPT, UR15, 0x1, URZ ;  /* 0x000000010f0f7890 */ /* 0x000fe2000fffe0ff */
[----:B------:R-:W-:Y:S01]  /*38b0*/  LOP3.LUT R3, R3, 0x1, RZ, 0x3c, !PT ;  /* 0x0000000103037812 */ /* 0x000fe200078e3cff */
[----:B------:R-:W-:Y:S02]  /*38c0*/  UIADD3 UR8, UPT, UPT, UR8, 0xe0, URZ ;  /* 0x000000e008087890 */ /* 0x000fe4000fffe0ff */
[----:B------:R-:W-:-:S04]  /*38d0*/  UISETP.NE.AND UP0, UPT, UR15, 0x2, UPT ;  /* 0x000000020f00788c */ /* 0x000fc8000bf05270 */
[----:B------:R-:W-:Y:S02]  /*38e0*/  USEL UR4, URZ, 0x1, UP0 ;  /* 0x00000001ff047887 */ /* 0x000fe40008000000 */
[----:B------:R-:W-:Y:S01]  /*38f0*/  USEL UR15, UR15, URZ, UP0 ;  /* 0x000000ff0f0f7287 */ /* 0x000fe20008000000 */
[----:B------:R2:W-:Y:S03]  /*3900*/  UTCBAR [UR8], URZ ;  /* 0x000000ff080073e9 */ /* 0x0005e600080000ff */
[----:B------:R-:W-:Y:S01]  /*3910*/  LOP3.LUT R8, R8, UR4, RZ, 0x3c, !PT ;  /* 0x0000000408087c12 */ /* 0x000fe2000f8e3cff */
[----:B------:R-:W-:Y:S07]  /*3920*/  @P3 BRA `(.L_x_57) ;  /* 0xfffffff800a83947 */ /* 0x000fee000383ffff */
[----:B------:R-:W3:Y:S01]  /*3930*/  S2UR UR4, SR_CgaCtaId ;  /* 0x00000000000479c3 */ /* 0x000ee20000008800 */
[----:B------:R-:W-:Y:S01]  /*3940*/  ELECT P0, URZ, PT ;  /* 0x0000000000ff782f */ /* 0x000fe20003800000 */
[----:B-1--4-:R-:W-:Y:S01]  /*3950*/  IMAD.MOV.U32 R0, RZ, RZ, 0x1 ;  /* 0x00000001ff007424 */ /* 0x012fe200078e00ff */
[----:B------:R-:W-:Y:S01]  /*3960*/  UIADD3 UR6, UPT, UPT, UR6, 0xf0, URZ ;  /* 0x000000f006067890 */ /* 0x000fe2000fffe0ff */
[----:B------:R-:W-:Y:S01]  /*3970*/  SHF.L.U32 R3, R8, 0x1f, RZ ;  /* 0x0000001f08037819 */ /* 0x000fe200000006ff */
[----:B------:R-:W-:-:S03]  /*3980*/  UMOV UR5, 0x40 ;  /* 0x0000004000057882 */ /* 0x000fc60000000000 */
[----:B------:R-:W-:Y:S01]  /*3990*/  UVIRTCOUNT.DEALLOC.SMPOOL 0x80 ;  /* 0x000000800000784c */ /* 0x000fe20000000000 */
[----:B---3--:R-:W-:Y:S02]  /*39a0*/  ULEA UR4, UR4, UR5, 0x18 ;  /* 0x0000000504047291 */ /* 0x008fe4000f8ec0ff */
[----:B------:R-:W-:-:S07]  /*39b0*/  ULEA UR5, UR15, UR6, 0x3 ;  /* 0x000000060f057291 */ /* 0x000fce000f8e18ff */
[----:B------:R1:W-:Y:S02]  /*39c0*/  @P0 STS.U8 [UR4+0x1c], R0 ;  /* 0x00001c00ff000988 */ /* 0x0003e40008000004 */
[----:B------:R-:W3:Y:S02]  /*39d0*/  SYNCS.PHASECHK.TRANS64.TRYWAIT P0, [UR5], R3 ;  /* 0x00000003ff0075a7 */ /* 0x000ee40008001105 */
[----:B-1-3--:R-:W-:Y:S05]  /*39e0*/  @!P0 BRA `(.L_x_58) ;  /* 0x0000004c00bc8947 */ /* 0x00afea0003800000 */
.L_x_155:
[----:B------:R-:W-:-:S04]  /*39f0*/  UIADD3 UR7, UPT, UPT, UR15, 0x1, URZ ;  /* 0x000000010f077890 */ /* 0x000fc8000fffe0ff */
[----:B------:R-:W-:-:S04]  /*3a00*/  UISETP.NE.AND UP0, UPT, UR7, 0x2, UPT ;  /* 0x000000020700788c */ /* 0x000fc8000bf05270 */
[----:B------:R-:W-:Y:S02]  /*3a10*/  USEL UR5, URZ, 0x1, UP0 ;  /* 0x00000001ff057887 */ /* 0x000fe40008000000 */
[----:B------:R-:W-:-:S04]  /*3a20*/  USEL UR7, UR7, URZ, UP0 ;  /* 0x000000ff07077287 */ /* 0x000fc80008000000 */
[----:B------:R-:W-:Y:S01]  /*3a30*/  ULEA UR7, UR7, UR6, 0x3 ;  /* 0x0000000607077291 */ /* 0x000fe2000f8e18ff */
[----:B-1----:R-:W-:-:S04]  /*3a40*/  LOP3.LUT R3, R8, UR5, RZ, 0x3c, !PT ;  /* 0x0000000508037c12 */ /* 0x002fc8000f8e3cff */
[----:B------:R-:W-:-:S04]  /*3a50*/  SHF.L.U32 R3, R3, 0x1f, RZ ;  /* 0x0000001f03037819 */ /* 0x000fc800000006ff */
[----:B------:R-:W1:Y:S02]  /*3a60*/  SYNCS.PHASECHK.TRANS64.TRYWAIT P0, [UR7], R3 ;  /* 0x00000003ff0075a7 */ /* 0x000e640008001107 */
[----:B-1----:R-:W-:Y:S05]  /*3a70*/  @!P0 BRA `(.L_x_59) ;  /* 0x0000004c00b08947 */ /* 0x002fea0003800000 */
.L_x_157:
[----:B------:R-:W-:Y:S01]  /*3a80*/  NOP ;  /* 0x0000000000007918 */ /* 0x000fe20000000000 */
[----:B-1----:R-:W1:Y:S01]  /*3a90*/  LDS R0, [UR4+0x14] ;  /* 0x00001404ff007984 */ /* 0x002e620008000800 */
[----:B------:R-:W-:Y:S01]  /*3aa0*/  LOP3.LUT R2, R9, 0xffff, RZ, 0xc0, !PT ;  /* 0x0000ffff09027812 */ /* 0x000fe200078ec0ff */
[----:B------:R-:W-:Y:S02]  /*3ab0*/  IMAD.MOV.U32 R3, RZ, RZ, 0xffff ;  /* 0x0000ffffff037424 */ /* 0x000fe400078e00ff */
[----:B------:R-:W-:Y:S01]  /*3ac0*/  IMAD.MOV.U32 R5, RZ, RZ, 0x1 ;  /* 0x00000001ff057424 */ /* 0x000fe200078e00ff */
[----:B------:R-:W-:-:S04]  /*3ad0*/  SHF.R.U32.HI R2, RZ, 0x5, R2 ;  /* 0x00000005ff027819 */ /* 0x000fc80000011602 */
[-C--:B------:R-:W-:Y:S02]  /*3ae0*/  SHF.L.U32 R3, R3, R2.reuse, RZ ;  /* 0x0000000203037219 */ /* 0x080fe400000006ff */
[----:B------:R-:W-:Y:S02]  /*3af0*/  SHF.L.U32 R5, R5, R2, RZ ;  /* 0x0000000205057219 */ /* 0x000fe400000006ff */
[----:B-1----:R-:W-:-:S04]  /*3b00*/  LOP3.LUT R0, R0, R3, RZ, 0xc0, !PT ;  /* 0x0000000300007212 */ /* 0x002fc800078ec0ff */
[----:B------:R-:W-:-:S13]  /*3b10*/  ISETP.NE.AND P0, PT, R0, R3, PT ;  /* 0x000000030000720c */ /* 0x000fda0003f05270 */
[----:B------:R-:W-:Y:S05]  /*3b20*/  @P0 BRA `(.L_x_60) ;  /* 0x00000000005c0947 */ /* 0x000fea0003800000 */
[----:B------:R-:W1:Y:S02]  /*3b30*/  LDS R0, [UR4+0x18] ;  /* 0x00001804ff007984 */ /* 0x000e640008000800 */
[----:B-1----:R-:W-:-:S04]  /*3b40*/  LOP3.LUT R0, R0, R5, RZ, 0xc0, !PT ;  /* 0x0000000500007212 */ /* 0x002fc800078ec0ff */
[----:B------:R-:W-:-:S13]  /*3b50*/  ISETP.NE.AND P0, PT, R0, R5, PT ;  /* 0x000000050000720c */ /* 0x000fda0003f05270 */
[----:B------:R-:W-:Y:S05]  /*3b60*/  @P0 BRA `(.L_x_61) ;  /* 0x0000000000400947 */ /* 0x000fea0003800000 */
[----:B--2---:R-:W-:Y:S01]  /*3b70*/  R2UR UR8, R3 ;  /* 0x00000000030872ca */ /* 0x004fe200000e0000 */
[----:B------:R-:W1:Y:S01]  /*3b80*/  S2R R2, SR_LANEID ;  /* 0x0000000000027919 */ /* 0x000e620000000000 */
[----:B------:R-:W-:Y:S01]  /*3b90*/  LOP3.LUT R5, RZ, R5, RZ, 0x33, !PT ;  /* 0x00000005ff057212 */ /* 0x000fe200078e33ff */
[----:B------:R-:W-:Y:S02]  /*3ba0*/  VOTEU.ANY UR7, UPT, PT ;  /* 0x0000000000077886 */ /* 0x000fe400038e0100 */
[----:B------:R-:W-:Y:S01]  /*3bb0*/  UFLO.U32 UR7, UR7 ;  /* 0x00000007000772bd */ /* 0x000fe200080e0000 */
[----:B------:R-:W2:Y:S07]  /*3bc0*/  REDUX UR5, R5 ;  /* 0x00000000050573c4 */ /* 0x000eae0000000000 */
[----:B------:R-:W-:-:S06]  /*3bd0*/  ULOP3.LUT UR8, URZ, UR8, URZ, 0x33, !UPT ;  /* 0x00000008ff087292 */ /* 0x000fcc000f8e33ff */
[----:B------:R-:W-:-:S04]  /*3be0*/  IMAD.U32 R0, RZ, RZ, UR8 ;  /* 0x00000008ff007e24 */ /* 0x000fc8000f8e00ff */
[----:B------:R-:W3:Y:S02]  /*3bf0*/  REDUX UR6, R0 ;  /* 0x00000000000673c4 */ /* 0x000ee40000000000 */
[----:B------:R4:W-:Y:S01]  /*3c00*/  UTCATOMSWS.AND URZ, UR8 ;  /* 0x0000000800ff79e3 */ /* 0x0009e20008000000 */
[----:B-1----:R-:W-:Y:S01]  /*3c10*/  ISETP.EQ.U32.AND P0, PT, R2, UR7, PT ;  /* 0x0000000702007c0c */ /* 0x002fe2000bf02070 */
[----:B--2---:R-:W-:Y:S02]  /*3c20*/  IMAD.U32 R2, RZ, RZ, UR5 ;  /* 0x00000005ff027e24 */ /* 0x004fe4000f8e00ff */
[----:B---3--:R-:W-:-:S10]  /*3c30*/  IMAD.U32 R3, RZ, RZ, UR6 ;  /* 0x00000006ff037e24 */ /* 0x008fd4000f8e00ff */
[----:B------:R4:W-:Y:S04]  /*3c40*/  @P0 ATOMS.AND RZ, [UR4+0x14], R3 ;  /* 0x00001403ffff098c */ /* 0x0009e8000a800004 */
[----:B------:R4:W-:Y:S01]  /*3c50*/  @P0 ATOMS.AND RZ, [UR4+0x18], R2 ;  /* 0x00001802ffff098c */ /* 0x0009e2000a800004 */
[----:B------:R-:W-:Y:S05]  /*3c60*/  BRA `(.L_x_62) ;  /* 0x0000000000147947 */ /* 0x000fea0003800000 */
.L_x_61:
[----:B------:R-:W-:Y:S02]  /*3c70*/  MOV R2, 0x3c90 ;  /* 0x00003c9000027802 */ /* 0x000fe40000000f00 */
[----:B--2--5:R-:W-:Y:S05]  /*3c80*/  CALL.REL.NOINC `($__internal_0_$__cuda_sm10x_tcgen05_guardrail_trap_col_being_dealloced_not_returned_by_alloc) ;  /* 0x00000050009c7944 */ /* 0x024fea0003c00000 */
[----:B------:R-:W-:Y:S05]  /*3c90*/  BRA `(.L_x_62) ;  /* 0x0000000000087947 */ /* 0x000fea0003800000 */
.L_x_60:
[----:B------:R-:W-:Y:S02]  /*3ca0*/  MOV R2, 0x3cc0 ;  /* 0x00003cc000027802 */ /* 0x000fe40000000f00 */
[----:B--2--5:R-:W-:Y:S05]  /*3cb0*/  CALL.REL.NOINC `($__internal_2_$__cuda_sm10x_tcgen05_guardrail_trap_unallocated_columns_being_dealloced) ;  /* 0x0000005000a87944 */ /* 0x024fea0003c00000 */
.L_x_62:
[----:B------:R-:W-:Y:S01]  /*3cc0*/  NOP ;  /* 0x0000000000007918 */ /* 0x000fe20000000000 */
[----:B----4-:R-:W-:Y:S05]  /*3cd0*/  EXIT ;  /* 0x000000000000794d */ /* 0x010fea0003800000 */
.L_x_46:
[----:B------:R-:W-:-:S09]  /*3ce0*/  UISETP.NE.OR UP2, UPT, UR8, 0x3, !UP2 ;  /* 0x000000030800788c */ /* 0x000fd2000d745670 */
[----:B------:R-:W-:Y:S05]  /*3cf0*/  BRA.U UP2, `(.L_x_63) ;  /* 0x0000001102607547 */ /* 0x000fea000b800000 */
[----:B-----5:R-:W1:Y:S01]  /*3d00*/  LDC.64 R32, c[0x0][0x988] ;  /* 0x00026200ff207b82 */ /* 0x020e620000000a00 */
[----:B------:R-:W2:Y:S01]  /*3d10*/  LDCU.64 UR8, c[0x0][0x888] ;  /* 0x00011100ff0877ac */ /* 0x000ea20008000a00 */
[----:B------:R-:W-:Y:S02]  /*3d20*/  IMAD.MOV.U32 R36, RZ, RZ, 0x1 ;  /* 0x00000001ff247424 */ /* 0x000fe400078e00ff */
[----:B------:R-:W-:Y:S01]  /*3d30*/  IMAD.MOV.U32 R34, RZ, RZ, RZ ;  /* 0x000000ffff227224 */ /* 0x000fe200078e00ff */
[----:B------:R-:W4:Y:S03]  /*3d40*/  LDCU.64 UR4, c[0x0][0x890] ;  /* 0x00011200ff0477ac */ /* 0x000f260008000a00 */
[----:B------:R-:W3:Y:S01]  /*3d50*/  LDC.64 R24, c[0x0][0x980] ;  /* 0x00026000ff187b82 */ /* 0x000ee20000000a00 */
[----:B------:R-:W-:Y:S01]  /*3d60*/  UMOV UR22, 0x400 ;  /* 0x0000040000167882 */ /* 0x000fe20000000000 */
[----:B------:R-:W-:-:S02]  /*3d70*/  UPLOP3.LUT UP1, UPT, UPT, UPT, UPT, 0x40, 0x4 ;  /* 0x000000000004789c */ /* 0x000fc40003f2e870 */
[----:B------:R-:W-:-:S04]  /*3d80*/  ULEA UR22, UR45, UR22, 0x18 ;  /* 0x000000162d167291 */ /* 0x000fc8000f8ec0ff */
[----:B------:R-:W3:Y:S01]  /*3d90*/  LDC R0, c[0x0][0xb30] ;  /* 0x0002cc00ff007b82 */ /* 0x000ee20000000800 */
[----:B------:R-:W-:Y:S02]  /*3da0*/  UIADD3 UR23, UPT, UPT, UR22, 0x98, URZ ;  /* 0x0000009816177890 */ /* 0x000fe4000fffe0ff */
[----:B------:R-:W-:Y:S02]  /*3db0*/  UIADD3 UR33, UPT, UPT, UR22, 0x80, URZ ;  /* 0x0000008016217890 */ /* 0x000fe4000fffe0ff */
[----:B------:R-:W-:Y:S02]  /*3dc0*/  UIADD3 UR25, UPT, UPT, UR22, 0x88, URZ ;  /* 0x0000008816197890 */ /* 0x000fe4000fffe0ff */
[----:B--2---:R-:W-:Y:S01]  /*3dd0*/  UISETP.NE.U32.AND UP4, UPT, UR8, URZ, UPT ;  /* 0x000000ff0800728c */ /* 0x004fe2000bf85070 */
[----:B------:R-:W2:Y:S01]  /*3de0*/  LDC R27, c[0x0][0x370] ;  /* 0x0000dc00ff1b7b82 */ /* 0x000ea20000000800 */
[C---:B-1----:R-:W-:Y:S01]  /*3df0*/  ISETP.NE.AND P0, PT, R33.reuse, 0x1, PT ;  /* 0x000000012100780c */ /* 0x042fe20003f05270 */
[----:B----4-:R-:W-:Y:S01]  /*3e00*/  UISETP.NE.U32.AND UP5, UPT, UR4, URZ, UPT ;  /* 0x000000ff0400728c */ /* 0x010fe2000bfa5070 */
[----:B------:R-:W-:Y:S01]  /*3e10*/  R2UR UR7, R33 ;  /* 0x00000000210772ca */ /* 0x000fe200000e0000 */
[----:B------:R-:W-:Y:S01]  /*3e20*/  UIADD3 UR15, UPT, UPT, UR22, 0xd8, URZ ;  /* 0x000000d8160f7890 */ /* 0x000fe2000fffe0ff */
[----:B------:R-:W-:Y:S01]  /*3e30*/  IMAD.MOV.U32 R33, RZ, RZ, 0x1000 ;  /* 0x00001000ff217424 */ /* 0x000fe200078e00ff */
[----:B------:R-:W-:-:S02]  /*3e40*/  UIADD3 UR17, UPT, UPT, UR22, 0x90, URZ ;  /* 0x0000009016117890 */ /* 0x000fc4000fffe0ff */
[----:B------:R-:W1:Y:S01]  /*3e50*/  LDC R2, c[0x0][0xb0c] ;  /* 0x0002c300ff027b82 */ /* 0x000e620000000800 */
[----:B---3--:R-:W-:Y:S01]  /*3e60*/  R2UR UR14, R24 ;  /* 0x00000000180e72ca */ /* 0x008fe200000e0000 */
[----:B------:R-:W-:Y:S02]  /*3e70*/  UPRMT UR23, UR45, 0x654, UR23 ;  /* 0x000006542d177896 */ /* 0x000fe40008000017 */
[----:B------:R-:W-:Y:S02]  /*3e80*/  UPRMT UR31, UR45, 0x654, UR33 ;  /* 0x000006542d1f7896 */ /* 0x000fe40008000021 */
[----:B------:R-:W-:Y:S02]  /*3e90*/  UPRMT UR30, UR45, 0x654, UR25 ;  /* 0x000006542d1e7896 */ /* 0x000fe40008000019 */
[----:B------:R-:W3:Y:S01]  /*3ea0*/  LDC R17, c[0x0][0xb20] ;  /* 0x0002c800ff117b82 */ /* 0x000ee20000000800 */
[----:B------:R-:W-:Y:S01]  /*3eb0*/  ISETP.NE.AND P1, PT, R0, 0x1, PT ;  /* 0x000000010000780c */ /* 0x000fe20003f25270 */
[----:B------:R-:W-:-:S02]  /*3ec0*/  UISETP.NE.AND.EX UP4, UPT, UR9, URZ, UPT, UP4 ;  /* 0x000000ff0900728c */ /* 0x000fc4000bf85340 */
[----:B------:R-:W-:Y:S02]  /*3ed0*/  UPRMT UR15, URZ, 0x654, UR15 ;  /* 0x00000654ff0f7896 */ /* 0x000fe4000800000f */
[----:B------:R-:W-:Y:S02]  /*3ee0*/  UPRMT UR45, UR45, 0x654, UR17 ;  /* 0x000006542d2d7896 */ /* 0x000fe40008000011 */
[----:B------:R-:W4:Y:S01]  /*3ef0*/  LDC.64 R38, c[0x0][0x348] ;  /* 0x0000d200ff267b82 */ /* 0x000f220000000a00 */
[----:B------:R-:W-:Y:S01]  /*3f00*/  UISETP.NE.AND.EX UP5, UPT, UR5, URZ, UPT, UP5 ;  /* 0x000000ff0500728c */ /* 0x000fe2000bfa5350 */
[----:B------:R-:W-:-:S06]  /*3f10*/  VOTEU.ANY UP3, P0 ;  /* 0x0000000000ff7886 */ /* 0x000fcc0000060100 */
[----:B------:R-:W1:Y:S08]  /*3f20*/  LDC.64 R20, c[0x0][0xb10] ;  /* 0x0002c400ff147b82 */ /* 0x000e700000000a00 */
[----:B------:R-:W1:Y:S08]  /*3f30*/  LDC.64 R6, c[0x0][0xb18] ;  /* 0x0002c600ff067b82 */ /* 0x000e700000000a00 */
[----:B------:R-:W1:Y:S08]  /*3f40*/  LDC.64 R4, c[0x0][0xb28] ;  /* 0x0002ca00ff047b82 */ /* 0x000e700000000a00 */
[----:B------:R-:W1:Y:S08]  /*3f50*/  LDC.64 R22, c[0x0][0x990] ;  /* 0x00026400ff167b82 */ /* 0x000e700000000a00 */
[----:B--23--:R-:W1:Y:S02]  /*3f60*/  LDC R18, c[0x0][0x374] ;  /* 0x0000dd00ff127b82 */ /* 0x00ce640000000800 */
.L_x_74:
[----:B------:R-:W-:Y:S04]  /*3f70*/  SHF.L.U32 R3, R34, 0x1f, RZ ;  /* 0x0000001f22037819 */ /* 0x000fe800000006ff */
[----:B--2---:R-:W2:Y:S02]  /*3f80*/  SYNCS.PHASECHK.TRANS64.TRYWAIT P0, [UR22+0xd0], R3 ;  /* 0x0000d003ff0075a7 */ /* 0x004ea40008001116 */
[----:B--2---:R-:W-:Y:S05]  /*3f90*/  @!P0 BRA `(.L_x_64) ;  /* 0x0000004800808947 */ /* 0x004fea0003800000 */
.L_x_159:
[----:B------:R-:W3:Y:S01]  /*3fa0*/  LDS.128 R28, [UR22+0x110] ;  /* 0x00011016ff1c7984 */ /* 0x000ee20008000c00 */
[----:B------:R-:W-:Y:S01]  /*3fb0*/  ISETP.GE.AND P0, PT, R26, 0x1, PT ;  /* 0x000000011a00780c */ /* 0x000fe20003f06270 */
[----:B------:R-:W-:Y:S01]  /*3fc0*/  @!PT LDS RZ, [RZ] ;  /* 0x00000000fffff984 */ /* 0x000fe20000000800 */
[----:B------:R-:W-:Y:S01]  /*3fd0*/  @!PT LDS RZ, [RZ] ;  /* 0x00000000fffff984 */ /* 0x000fe20000000800 */
[----:B------:R-:W-:Y:S01]  /*3fe0*/  @!PT LDS RZ, [RZ] ;  /* 0x00000000fffff984 */ /* 0x000fe20000000800 */
[----:B------:R-:W-:Y:S01]  /*3ff0*/  @!PT LDS RZ, [RZ] ;  /* 0x00000000fffff984 */ /* 0x000fe20000000800 */
[----:B------:R5:W-:Y:S06]  /*4000*/  MEMBAR.ALL.CTA ;  /* 0x0000000000007992 */ /* 0x000bec0000008000 */
[----:B-----5:R-:W5:Y:S02]  /*4010*/  FENCE.VIEW.ASYNC.S ;  /* 0x00000000000073c6 */ /* 0x020f640000000000 */
[----:B-----5:R-:W-:Y:S01]  /*4020*/  SYNCS.ARRIVE.TRANS64.RED.A1T0 RZ, [UR15], RZ ;  /* 0x000000ffffff79a7 */ /* 0x020fe2000810040f */
[----:B---3--:R-:W-:Y:S11]  /*4030*/  LOP3.LUT P3, RZ, R30, 0x1, RZ, 0xc0, !PT ;  /* 0x000000011eff7812 */ /* 0x008ff6000786c0ff */
[----:B------:R-:W-:Y:S02]  /*4040*/  @!UPT UIADD3 URZ, UPT, UPT, URZ, URZ, URZ ;  /* 0x000000fffffff290 */ /* 0x000fe4000fffe0ff */
[----:B------:R-:W-:Y:S02]  /*4050*/  @P3 MOV R13, R28 ;  /* 0x0000001c000d3202 */ /* 0x000fe40000000f00 */
[----:B------:R-:W-:Y:S01]  /*4060*/  @P3 LOP3.LUT R8, R29, 0xffff, RZ, 0xc0, !PT ;  /* 0x0000ffff1d083812 */ /* 0x000fe200078ec0ff */
[----:B------:R-:W-:Y:S06]  /*4070*/  @!P0 BRA `(.L_x_65) ;  /* 0x0000000000a48947 */ /* 0x000fec0003800000 */
[----:B-1----:R-:W-:Y:S01]  /*4080*/  IMAD.HI.U32 R42, R18, R7, RZ ;  /* 0x00000007122a7227 */ /* 0x002fe200078e00ff */
[----:B------:R-:W-:Y:S02]  /*4090*/  ISETP.NE.AND P0, PT, R6, 0x1, PT ;  /* 0x000000010600780c */ /* 0x000fe40003f05270 */
[----:B------:R-:W-:Y:S01]  /*40a0*/  ISETP.NE.AND P2, PT, R26, 0x1, PT ;  /* 0x000000011a00780c */ /* 0x000fe20003f45270 */
[-C--:B------:R-:W-:Y:S01]  /*40b0*/  IMAD.HI.U32 R40, R27, R20.reuse, RZ ;  /* 0x000000141b287227 */ /* 0x080fe200078e00ff */
[----:B------:R-:W-:Y:S02]  /*40c0*/  SHF.R.U32.HI R37, RZ, R17, R42 ;  /* 0x00000011ff257219 */ /* 0x000fe4000001162a */
[----:B------:R-:W-:Y:S01]  /*40d0*/  ISETP.NE.AND P4, PT, R2, 0x1, PT ;  /* 0x000000010200780c */ /* 0x000fe20003f85270 */
[----:B------:R-:W-:Y:S01]  /*40e0*/  IMAD.HI.U32 R46, R8, R7, RZ ;  /* 0x00000007082e7227 */ /* 0x000fe200078e00ff */
[----:B------:R-:W-:Y:S02]  /*40f0*/  SHF.R.U32.HI R40, RZ, R21, R40 ;  /* 0x00000015ff287219 */ /* 0x000fe40000011628 */
[----:B--2---:R-:W-:Y:S01]  /*4100*/  SEL R3, R18, R37, !P0 ;  /* 0x0000002512037207 */ /* 0x004fe20004000000 */
[----:B------:R-:W-:Y:S01]  /*4110*/  IMAD.HI.U32 R42, R13, R20, RZ ;  /* 0x000000140d2a7227 */ /* 0x000fe200078e00ff */
[----:B------:R-:W-:Y:S02]  /*4120*/  SEL R11, R27, R40, !P4 ;  /* 0x000000281b0b7207 */ /* 0x000fe40006000000 */
[----:B------:R-:W-:Y:S01]  /*4130*/  SHF.R.U32.HI R37, RZ, R17, R46 ;  /* 0x00000011ff257219 */ /* 0x000fe2000001162e */
[-C--:B------:R-:W-:Y:S01]  /*4140*/  IMAD.HI.U32 R44, R3, R4.reuse, RZ ;  /* 0x00000004032c7227 */ /* 0x080fe200078e00ff */
[----:B------:R-:W-:Y:S02]  /*4150*/  SHF.R.U32.HI R42, RZ, R21, R42 ;  /* 0x00000015ff2a7219 */ /* 0x000fe4000001162a */
[----:B------:R-:W-:Y:S01]  /*4160*/  SEL R9, R8, R37, !P0 ;  /* 0x0000002508097207 */ /* 0x000fe20004000000 */
[-C--:B------:R-:W-:Y:S01]  /*4170*/  IMAD.HI.U32 R40, R11, R4.reuse, RZ ;  /* 0x000000040b287227 */ /* 0x080fe200078e00ff */
[-C--:B------:R-:W-:Y:S03]  /*4180*/  @P2 SHF.R.U32.HI R3, RZ, R5.reuse, R44 ;  /* 0x00000005ff032219 */ /* 0x080fe6000001162c */
[----:B------:R-:W-:Y:S01]  /*4190*/  IMAD.HI.U32 R14, R9, R4, RZ ;  /* 0x00000004090e7227 */ /* 0x000fe200078e00ff */
[----:B------:R-:W-:Y:S03]  /*41a0*/  @P2 SHF.R.U32.HI R11, RZ, R5, R40 ;  /* 0x00000005ff0b2219 */ /* 0x000fe60000011628 */
[C---:B------:R-:W-:Y:S01]  /*41b0*/  IMAD R10, R26.reuse, R3, RZ ;  /* 0x000000031a0a7224 */ /* 0x040fe200078e02ff */
[----:B------:R-:W-:Y:S01]  /*41c0*/  SEL R3, R13, R42, !P4 ;  /* 0x0000002a0d037207 */ /* 0x000fe20006000000 */
[C---:B------:R-:W-:Y:S01]  /*41d0*/  IMAD R12, R26.reuse, R11, RZ ;  /* 0x0000000b1a0c7224 */ /* 0x040fe200078e02ff */
[-C--:B------:R-:W-:Y:S02]  /*41e0*/  SHF.R.U32.HI R14, RZ, R5.reuse, R14 ;  /* 0x00000005ff0e7219 */ /* 0x080fe4000001160e */
[C---:B------:R-:W-:Y:S02]  /*41f0*/  ISETP.GE.AND P0, PT, R9.reuse, R10, PT ;  /* 0x0000000a0900720c */ /* 0x040fe40003f06270 */
[----:B------:R-:W-:Y:S02]  /*4200*/  SEL R15, R9, R14, !P2 ;  /* 0x0000000e090f7207 */ /* 0x000fe40005000000 */
[C---:B------:R-:W-:Y:S03]  /*4210*/  ISETP.GE.OR P0, PT, R3.reuse, R12, P0 ;  /* 0x0000000c0300720c */ /* 0x040fe60000706670 */
[----:B------:R-:W-:Y:S04]  /*4220*/  IMAD.MOV R14, RZ, RZ, -R15 ;  /* 0x000000ffff0e7224 */ /* 0x000fe800078e0a0f */
[----:B------:R-:W-:Y:S06]  /*4230*/  IMAD R14, R26, R14, R9 ;  /* 0x0000000e1a0e7224 */ /* 0x000fec00078e0209 */
[C---:B------:R-:W-:Y:S05]  /*4240*/  @!P0 IMAD.HI.U32 R10, R3.reuse, R4, RZ ;  /* 0x00000004030a8227 */ /* 0x040fea00078e00ff */
[----:B------:R-:W-:Y:S04]  /*4250*/  @!P0 SHF.R.U32.HI R10, RZ, R5, R10 ;  /* 0x00000005ff0a8219 */ /* 0x000fe8000001160a */
[----:B------:R-:W-:Y:S01]  /*4260*/  @!P0 SEL R0, R3, R10, !P2 ;  /* 0x0000000a03008207 */ /* 0x000fe20005000000 */
[----:B------:R-:W-:Y:S03]  /*4270*/  IMAD.MOV R10, RZ, RZ, -R3 ;  /* 0x000000ffff0a7224 */ /* 0x000fe600078e0a03 */
[----:B------:R-:W-:Y:S01]  /*4280*/  @!P0 IADD3 R15, PT, PT, R15, -R0, RZ ;  /* 0x800000000f0f8210 */ /* 0x000fe20007ffe0ff */
[----:B------:R-:W-:Y:S01]  /*4290*/  @!P0 IMAD R0, R11, R14, R0 ;  /* 0x0000000e0b008224 */ /* 0x000fe200078e0200 */
[----:B------:R-:W-:Y:S01]  /*42a0*/  IADD3 R11, PT, PT, -R9, RZ, RZ ;  /* 0x000000ff090b7210 */ /* 0x000fe20007ffe1ff */
[----:B------:R-:W-:Y:S02]  /*42b0*/  IMAD R13, R2, R10, R13 ;  /* 0x0000000a020d7224 */ /* 0x000fe400078e020d */
[----:B------:R-:W-:Y:S02]  /*42c0*/  @!P0 IMAD R9, R15, R26, R3 ;  /* 0x0000001a0f098224 */ /* 0x000fe400078e0203 */
[----:B------:R-:W-:Y:S02]  /*42d0*/  @!P0 IMAD.MOV.U32 R3, RZ, RZ, R0 ;  /* 0x000000ffff038224 */ /* 0x000fe400078e0000 */
[----:B------:R-:W-:Y:S02]  /*42e0*/  IMAD R8, R6, R11, R8 ;  /* 0x0000000b06087224 */ /* 0x000fe400078e0208 */
[----:B------:R-:W-:Y:S02]  /*42f0*/  IMAD R13, R3, R2, R13 ;  /* 0x00000002030d7224 */ /* 0x000fe400078e020d */
[----:B------:R-:W-:Y:S02]  /*4300*/  IMAD R8, R9, R6, R8 ;  /* 0x0000000609087224 */ /* 0x000fe400078e0208 */
.L_x_65:
[----:B------:R-:W-:Y:S05]  /*4310*/  BRA.U UP1, `(.L_x_66) ;  /* 0x0000000101107547 */ /* 0x000fea000b800000 */
[----:B--2---:R-:W-:Y:S04]  /*4320*/  MOV R0, UR6 ;  /* 0x0000000600007c02 */ /* 0x004fe80008000f00 */
[----:B------:R-:W-:Y:S04]  /*4330*/  SHF.L.U32 R3, R0, 0x1f, RZ ;  /* 0x0000001f00037819 */ /* 0x000fe800000006ff */
[----:B------:R-:W2:Y:S02]  /*4340*/  SYNCS.PHASECHK.TRANS64.TRYWAIT P0, [UR22+0xc8], R3 ;  /* 0x0000c803ff0075a7 */ /* 0x000ea40008001116 */
[----:B--2---:R-:W-:Y:S05]  /*4350*/  @!P0 BRA `(.L_x_67) ;  /* 0x0000004400a88947 */ /* 0x004fea0003800000 */
.L_x_66:
[----:B------:R-:W-:Y:S02]  /*4360*/  R2UR UR34, R16 ;  /* 0x00000000102272ca */ /* 0x000fe400000e0000 */
[----:B------:R-:W-:Y:S02]  /*4370*/  ISETP.NE.U32.AND P0, PT, RZ, UR4, PT ;  /* 0x00000004ff007c0c */ /* 0x000fe4000bf05070 */
[----:B------:R-:W-:Y:S02]  /*4380*/  SHF.L.U32 R12, R36, 0x1f, RZ ;  /* 0x0000001f240c7819 */ /* 0x000fe400000006ff */
[----:B------:R-:W-:Y:S07]  /*4390*/  ISETP.NE.AND.EX P0, PT, RZ, UR5, PT, P0 ;  /* 0x00000005ff007c0c */ /* 0x000fee000bf05300 */
[----:B------:R-:W-:Y:S01]  /*43a0*/  USHF.L.U32 UR34, UR34, 0x7, URZ ;  /* 0x0000000722227899 */ /* 0x000fe200080006ff */
[----:B------:R-:W-:Y:S11]  /*43b0*/  BRA.U !UP5, `(.L_x_68) ;  /* 0x000000010d347547 */ /* 0x000ff6000b800000 */
[----:B------:R-:W-:Y:S01]  /*43c0*/  UPLOP3.LUT UP0, UPT, UPT, UPT, UP4, 0x80, 0x8 ;  /* 0x000000000008789c */ /* 0x000fe20003f0f040 */
[----:B--2---:R-:W-:Y:S02]  /*43d0*/  HFMA2 R0, -RZ, RZ, 0, 5.9604644775390625e-08 ;  /* 0x00000001ff007431 */ /* 0x004fe400000001ff */
[----:B------:R-:W-:Y:S03]  /*43e0*/  IMAD.MOV.U32 R63, RZ, RZ, 0x1 ;  /* 0x00000001ff3f7424 */ /* 0x000fe600078e00ff */
[----:B------:R-:W-:Y:S05]  /*43f0*/  PLOP3.LUT P2, PT, PT, PT, UP0, 0x80, 0x8 ;  /* 0x000000000008781c */ /* 0x000fea0003f4f008 */
[----:B------:R-:W2:Y:S01]  /*4400*/  @UP0 LDCU.64 UR10, c[0x0][0x888] ;  /* 0x00011100ff0a07ac */ /* 0x000ea20008000a00 */
[----:B------:R-:W-:Y:S07]  /*4410*/  @UP0 UIMAD UR8, UR57, UR4, URZ ;  /* 0x00000004390802a4 */ /* 0x000fee000f8e02ff */
[----:B------:R-:W-:Y:S01]  /*4420*/  @!P2 PRMT R63, R0, 0x7610, R63 ;  /* 0x00007610003fa816 */ /* 0x000fe2000000003f */
[----:B--2---:R-:W-:Y:S03]  /*4430*/  @UP0 UIMAD.WIDE UR10, UR8, 0x4, UR10 ;  /* 0x00000004080a08a5 */ /* 0x004fe6000f8e020a */
[----:B------:R-:W2:Y:S03]  /*4440*/  @!UP0 LDCU UR8, c[0x0][0x880] ;  /* 0x00011000ff0887ac */ /* 0x000ea60008000800 */
[----:B------:R-:W-:Y:S01]  /*4450*/  IMAD.U32 R10, RZ, RZ, UR10 ;  /* 0x0000000aff0a7e24 */ /* 0x000fe2000f8e00ff */
[----:B------:R-:W-:Y:S05]  /*4460*/  MOV R11, UR11 ;  /* 0x0000000b000b7c02 */ /* 0x000fea0008000f00 */
[----:B------:R3:W5:Y:S02]  /*4470*/  @P2 LDG.E R35, desc[UR48][R10.64] ;  /* 0x000000300a232981 */ /* 0x000764000c1e1900 */
[----:B--23--:R-:W-:Y:S07]  /*4480*/  @!P2 IMAD.U32 R35, RZ, RZ, UR8 ;  /* 0x00000008ff23ae24 */ /* 0x00cfee000f8e00ff */
.L_x_68:
[----:B-----5:R-:W-:Y:S01]  /*4490*/  @!P0 FSETP.EQ.AND P4, PT, R35, RZ, PT ;  /* 0x000000ff2300820b */ /* 0x020fe20003f82000 */
[----:B------:R-:W-:Y:S01]  /*44a0*/  @!UPT UIADD3 URZ, UPT, UPT, URZ, URZ, URZ ;  /* 0x000000fffffff290 */ /* 0x000fe2000fffe0ff */
[----:B------:R-:W-:Y:S11]  /*44b0*/  @!P0 BRA `(.L_x_69) ;  /* 0x0000000000148947 */ /* 0x000ff60003800000 */
[----:B------:R-:W-:Y:S02]  /*44c0*/  LOP3.LUT P0, RZ, R63, 0xff, RZ, 0xc0, !PT ;  /* 0x000000ff3fff7812 */ /* 0x000fe4000780c0ff */
[----:B------:R-:W-:Y:S04]  /*44d0*/  PLOP3.LUT P4, PT, PT, PT, UP0, 0x80, 0x8 ;  /* 0x000000000008781c */ /* 0x000fe80003f8f008 */
[----:B------:R-:W-:Y:S07]  /*44e0*/  PLOP3.LUT P4, PT, P4, PT, PT, 0x8, 0x80 ;  /* 0x000000000080781c */ /* 0x000fee000278e170 */
[----:B------:R-:W-:Y:S11]  /*44f0*/  @P0 FSETP.EQ.AND P4, PT, R35, RZ, PT ;  /* 0x000000ff2300020b */ /* 0x000ff60003f82000 */
[----:B------:R-:W-:Y:S02]  /*4500*/  @!UPT UIADD3 URZ, UPT, UPT, URZ, URZ, URZ ;  /* 0x000000fffffff290 */ /* 0x000fe4000fffe0ff */
.L_x_69:
[----:B------:R-:W-:Y:S01]  /*4510*/  ISETP.NE.AND P0, PT, R24, 0x1, PT ;  /* 0x000000011800780c */ /* 0x000fe20003f05270 */
[----:B------:R-:W3:Y:S01]  /*4520*/  SYNCS.PHASECHK.TRANS64.TRYWAIT P2, [UR22+0xa0], R12 ;  /* 0x0000a00cff0075a7 */ /* 0x000ee20008041116 */
[----:B------:R-:W-:Y:S04]  /*4530*/  IMAD.SHL.U32 R10, R19, 0x40, RZ ;  /* 0x00000040130a7824 */ /* 0x000fe800078e00ff */
[C---:B------:R-:W-:Y:S01]  /*4540*/  IMAD.HI.U32 R9, R10.reuse, R25, RZ ;  /* 0x000000190a097227 */ /* 0x040fe200078e00ff */
[C---:B------:R-:W-:Y:S04]  /*4550*/  R2UR UR35, R10.reuse ;  /* 0x000000000a2372ca */ /* 0x040fe800000e0000 */
[----:B------:R-:W-:Y:S04]  /*4560*/  SHF.R.U32.HI R9, RZ, R32, R9 ;  /* 0x00000020ff097219 */ /* 0x000fe80000011609 */
[----:B------:R-:W-:Y:S02]  /*4570*/  SEL R9, R10, R9, !P0 ;  /* 0x000000090a097207 */ /* 0x000fe40004000000 */
[----:B------:R-:W-:Y:S02]  /*4580*/  ELECT P0, URZ, PT ;  /* 0x0000000000ff782f */ /* 0x000fe40003800000 */
[C---:B------:R-:W-:Y:S01]  /*4590*/  R2UR UR8, R9.reuse ;  /* 0x00000000090872ca */ /* 0x040fe200000e0000 */
[C---:B-12---:R-:W-:Y:S01]  /*45a0*/  IMAD.HI.U32 R0, R9.reuse, R22, RZ ;  /* 0x0000001609007227 */ /* 0x046fe200078e00ff */
[----:B------:R-:W-:Y:S02]  /*45b0*/  PLOP3.LUT P4, PT, P4, P0, PT, 0xf2, 0x2f ;  /* 0x00000000002f781c */ /* 0x000fe40002781e72 */
[----:B------:R-:W-:Y:S01]  /*45c0*/  R2UR UR36, R9 ;  /* 0x00000000092472ca */ /* 0x000fe200000e0000 */
[----:B------:R-:W-:Y:S01]  /*45d0*/  IMAD.MOV R3, RZ, RZ, -R9 ;  /* 0x000000ffff037224 */ /* 0x000fe200078e0a09 */
[----:B------:R-:W-:Y:S04]  /*45e0*/  SHF.R.U32.HI R0, RZ, R23, R0 ;  /* 0x00000017ff007219 */ /* 0x000fe80000011600 */
[----:B------:R-:W-:Y:S02]  /*45f0*/  R2UR UR37, R0 ;  /* 0x00000000002572ca */ /* 0x000fe400000e0000 */
[----:B------:R-:W-:Y:S03]  /*4600*/  R2UR UR9, R3 ;  /* 0x00000000030972ca */ /* 0x000fe600000e0000 */
[----:B----4-:R-:W-:Y:S08]  /*4610*/  @!P4 IADD3 R9, P0, PT, R38, 0x580, RZ ;  /* 0x000005802609c810 */ /* 0x010ff00007f1e0ff */
[----:B------:R-:W-:Y:S02]  /*4620*/  USEL UR37, UR8, UR37, !UP3 ;  /* 0x0000002508257287 */ /* 0x000fe4000d800000 */
[----:B------:R-:W-:Y:S04]  /*4630*/  UIMAD UR35, UR14, UR9, UR35 ;  /* 0x000000090e2372a4 */ /* 0x000fe8000f8e0223 */
[----:B------:R-:W-:Y:S05]  /*4640*/  IMAD R0, RZ, RZ, -UR37 ;  /* 0x80000025ff007e24 */ /* 0x000fea000f8e02ff */
[----:B------:R-:W-:Y:S01]  /*4650*/  R2UR UR8, R0 ;  /* 0x00000000000872ca */ /* 0x000fe200000e0000 */
[----:B------:R-:W-:Y:S11]  /*4660*/  @!P4 IMAD.X R0, RZ, RZ, R39, P0 ;  /* 0x000000ffff00c224 */ /* 0x000ff600000e0627 */
[----:B------:R-:W-:Y:S01]  /*4670*/  @!UPT UIADD3 URZ, UPT, UPT, URZ, URZ, URZ ;  /* 0x000000fffffff290 */ /* 0x000fe2000fffe0ff */
[----:B------:R-:W-:Y:S01]  /*4680*/  UIMAD UR36, UR7, UR8, UR36 ;  /* 0x00000008072472a4 */ /* 0x000fe2000f8e0224 */
[----:B---3--:R-:W-:Y:S11]  /*4690*/  @!P2 BRA `(.L_x_70) ;  /* 0x0000004000f0a947 */ /* 0x008ff60003800000 */
.L_x_162:
[----:B------:R-:W-:Y:S01]  /*46a0*/  @!P4 R2UR UR8, R9 ;  /* 0x000000000908c2ca */ /* 0x000fe200000e0000 */
[----:B------:R-:W-:Y:S01]  /*46b0*/  VOTEU.ALL UP2, P4 ;  /* 0x0000000000ff7886 */ /* 0x000fe20002040000 */
[----:B------:R-:W-:Y:S01]  /*46c0*/  @!P4 R2UR UR9, R0 ;  /* 0x000000000009c2ca */ /* 0x000fe200000e0000 */
[----:B------:R-:W-:Y:S01]  /*46d0*/  VOTEU.ALL UP1, P4 ;  /* 0x0000000000ff7886 */ /* 0x000fe20002020000 */
[----:B------:R-:W-:Y:S01]  /*46e0*/  @!P4 IMAD.MOV.U32 R0, RZ, RZ, 0x1000 ;  /* 0x00001000ff00c424 */ /* 0x000fe200078e00ff */
[----:B------:R-:W-:Y:S01]  /*46f0*/  @!P4 IADD3 R9, P0, PT, R38, 0x580, RZ ;  /* 0x000005802609c810 */ /* 0x000fe20007f1e0ff */
[----:B------:R-:W-:Y:S07]  /*4700*/  @!UP2 UIADD3 UR32, UPT, UPT, UR22, 0x200, URZ ;  /* 0x000002001620a890 */ /* 0x000fee000fffe0ff */
[----:B------:R-:W-:Y:S02]  /*4710*/  IMAD.U32 R10, RZ, RZ, UR8 ;  /* 0x00000008ff0a7e24 */ /* 0x000fe4000f8e00ff */
[----:B------:R-:W-:Y:S01]  /*4720*/  IMAD.U32 R11, RZ, RZ, UR9 ;  /* 0x00000009ff0b7e24 */ /* 0x000fe2000f8e00ff */
[----:B------:R-:W-:Y:S02]  /*4730*/  @!UP2 UPRMT UR9, URZ, 0x40, URZ ;  /* 0x00000040ff09a896 */ /* 0x000fe400080000ff */
[----:B------:R-:W-:Y:S02]  /*4740*/  @!P4 R2UR UR10, R10 ;  /* 0x000000000a0ac2ca */ /* 0x000fe400000e0000 */
[----:B------:R-:W-:Y:S01]  /*4750*/  @!P4 R2UR UR11, R11 ;  /* 0x000000000b0bc2ca */ /* 0x000fe200000e0000 */
[----:B------:R-:W-:Y:S11]  /*4760*/  @!UP2 UPRMT UR8, UR9, 0x5410, URZ ;  /* 0x000054100908a896 */ /* 0x000ff600080000ff */
[----:B------:R-:W-:Y:S01]  /*4770*/  @!UPT UIADD3 URZ, UPT, UPT, URZ, URZ, URZ ;  /* 0x000000fffffff290 */ /* 0x000fe2000fffe0ff */
[----:B------:R2:W-:Y:S01]  /*4780*/  @!UP1 UTMALDG.4D.IM2COL [UR32], [UR10], UR8 ;  /* 0x000000200a0093b4 */ /* 0x0005e20008058008 */
[----:B------:R3:W-:Y:S01]  /*4790*/  @!P4 SYNCS.ARRIVE.TRANS64.RED.A0TR RZ, [UR22+0x80], R0 ;  /* 0x00008000ffffc9a7 */ /* 0x0007e20008300416 */
[----:B------:R-:W-:Y:S01]  /*47a0*/  SYNCS.ARRIVE.TRANS64.RED.A1T0 RZ, [UR31], RZ ;  /* 0x000000ffffff79a7 */ /* 0x000fe2000810041f */
[----:B---3--:R-:W-:Y:S01]  /*47b0*/  @!P4 IMAD.X R0, RZ, RZ, R39, P0 ;  /* 0x000000ffff00c224 */ /* 0x008fe200000e0627 */
[----:B------:R-:W3:Y:S02]  /*47c0*/  SYNCS.PHASECHK.TRANS64.TRYWAIT P2, [UR22+0xa8], R12 ;  /* 0x0000a80cff0075a7 */ /* 0x000ee40008041116 */
[----:B--23--:R-:W-:Y:S05]  /*47d0*/  @!P2 BRA `(.L_x_71) ;  /* 0x0000004000b8a947 */ /* 0x00cfea0003800000 */
.L_x_164:
[----:B------:R-:W-:Y:S01]  /*47e0*/  @!P4 R2UR UR8, R0 ;  /* 0x000000000008c2ca */ /* 0x000fe200000e0000 */
[----:B------:R-:W-:Y:S01]  /*47f0*/  VOTEU.ALL UP2, P4 ;  /* 0x0000000000ff7886 */ /* 0x000fe20002040000 */
[----:B------:R-:W-:Y:S01]  /*4800*/  @!P4 R2UR UR9, R9 ;  /* 0x000000000909c2ca */ /* 0x000fe200000e0000 */
[----:B------:R-:W-:Y:S01]  /*4810*/  VOTEU.ALL UP1, P4 ;  /* 0x0000000000ff7886 */ /* 0x000fe20002020000 */
[----:B------:R-:W-:Y:S01]  /*4820*/  @!P4 IMAD.MOV.U32 R0, RZ, RZ, 0x1000 ;  /* 0x00001000ff00c424 */ /* 0x000fe200078e00ff */
[----:B------:R-:W-:Y:S01]  /*4830*/  UMOV UR27, UR35 ;  /* 0x00000023001b7c82 */ /* 0x000fe20008000000 */
[----:B------:R-:W-:Y:S01]  /*4840*/  @!UP2 UIADD3 UR26, UPT, UPT, UR34, 0x20, URZ ;  /* 0x00000020221aa890 */ /* 0x000fe2000fffe0ff */
[----:B------:R-:W-:Y:S01]  /*4850*/  @!P4 IADD3 R19, P0, PT, R38, 0x580, RZ ;  /* 0x000005802613c810 */ /* 0x000fe20007f1e0ff */
[----:B------:R-:W-:Y:S01]  /*4860*/  @!UP2 UIADD3 UR24, UPT, UPT, UR22, 0x1200, URZ ;  /* 0x000012001618a890 */ /* 0x000fe2000fffe0ff */
[----:B------:R-:W-:Y:S01]  /*4870*/  UMOV UR28, UR36 ;  /* 0x00000024001c7c82 */ /* 0x000fe20008000000 */
[----:B------:R-:W-:Y:S02]  /*4880*/  UMOV UR29, UR37 ;  /* 0x00000025001d7c82 */ /* 0x000fe40008000000 */
[----:B------:R-:W-:Y:S02]  /*4890*/  @!P4 IMAD.X R16, RZ, RZ, R39, P0 ;  /* 0x000000ffff10c224 */ /* 0x000fe400000e0627 */
        /* <DEDUP_REMOVED lines=10> */
[----:B------:R-:W3:Y:S02]  /*4940*/  SYNCS.PHASECHK.TRANS64.TRYWAIT P2, [UR22+0xb0], R12 ;  /* 0x0000b00cff0075a7 */ /* 0x000ee40008041116 */
[----:B--23--:R-:W-:Y:S05]  /*4950*/  @!P2 BRA `(.L_x_72) ;  /* 0x000000400070a947 */ /* 0x00cfea0003800000 */
.L_x_166:
[----:B------:R-:W2:Y:S01]  /*4960*/  LDC.64 R14, c[0x0][0xb10] ;  /* 0x0002c400ff0e7b82 */ /* 0x000ea20000000a00 */
[----:B------:R-:W-:Y:S01]  /*4970*/  @!P4 R2UR UR8, R16 ;  /* 0x000000001008c2ca */ /* 0x000fe200000e0000 */
[----:B------:R-:W-:Y:S01]  /*4980*/  VOTEU.ALL UP2, P4 ;  /* 0x0000000000ff7886 */ /* 0x000fe20002040000 */
[----:B------:R-:W-:Y:S01]  /*4990*/  @!P4 R2UR UR9, R19 ;  /* 0x000000001309c2ca */ /* 0x000fe200000e0000 */
[----:B------:R-:W-:Y:S01]  /*49a0*/  VOTEU.ALL UP1, P4 ;  /* 0x0000000000ff7886 */ /* 0x000fe20002020000 */
[----:B------:R-:W-:Y:S03]  /*49b0*/  @!P4 IMAD.MOV.U32 R16, RZ, RZ, 0x1000 ;  /* 0x00001000ff10c424 */ /* 0x000fe600078e00ff */
[----:B------:R-:W3:Y:S01]  /*49c0*/  LDC.64 R10, c[0x0][0xb18] ;  /* 0x0002c600ff0a7b82 */ /* 0x000ee20000000a00 */
[----:B------:R-:W-:Y:S01]  /*49d0*/  @!UP2 UIADD3 UR18, UPT, UPT, UR34, 0x40, URZ ;  /* 0x000000402212a890 */ /* 0x000fe2000fffe0ff */
[----:B------:R-:W-:Y:S01]  /*49e0*/  @P3 SHF.R.U32.HI R28, RZ, 0x10, R29 ;  /* 0x00000010ff1c3819 */ /* 0x000fe2000001161d */
[----:B------:R-:W-:Y:S01]  /*49f0*/  @!UP2 UIADD3 UR16, UPT, UPT, UR22, 0x2200, URZ ;  /* 0x000022001610a890 */ /* 0x000fe2000fffe0ff */
[----:B------:R-:W-:Y:S04]  /*4a00*/  UMOV UR19, UR35 ;  /* 0x0000002300137c82 */ /* 0x000fe80008000000 */
[----:B------:R-:W4:Y:S01]  /*4a10*/  @!P1 LDC R0, c[0x0][0xb20] ;  /* 0x0002c800ff009b82 */ /* 0x000f220000000800 */
[----:B------:R-:W-:Y:S01]  /*4a20*/  UMOV UR20, UR36 ;  /* 0x0000002400147c82 */ /* 0x000fe20008000000 */
[----:B------:R-:W-:Y:S01]  /*4a30*/  IMAD.U32 R41, RZ, RZ, UR8 ;  /* 0x00000008ff297e24 */ /* 0x000fe2000f8e00ff */
[----:B------:R-:W-:Y:S05]  /*4a40*/  UMOV UR21, UR37 ;  /* 0x0000002500157c82 */ /* 0x000fea0008000000 */
[----:B-1----:R-:W1:Y:S01]  /*4a50*/  @!P1 LDC R3, c[0x0][0xb0c] ;  /* 0x0002c300ff039b82 */ /* 0x002e620000000800 */
[----:B------:R-:W-:Y:S01]  /*4a60*/  IMAD.U32 R40, RZ, RZ, UR9 ;  /* 0x00000009ff287e24 */ /* 0x000fe2000f8e00ff */
[----:B------:R-:W-:Y:S01]  /*4a70*/  @!UP2 UPRMT UR9, URZ, 0x40, URZ ;  /* 0x00000040ff09a896 */ /* 0x000fe200080000ff */
[----:B------:R-:W-:Y:S02]  /*4a80*/  @!P4 R2UR UR11, R41 ;  /* 0x00000000290bc2ca */ /* 0x000fe400000e0000 */
[----:B------:R-:W-:Y:S01]  /*4a90*/  @P3 R2UR UR57, R28 ;  /* 0x000000001c3932ca */ /* 0x000fe200000e0000 */
[----:B------:R-:W-:Y:S01]  /*4aa0*/  @!UP2 UPRMT UR8, UR9, 0x5410, URZ ;  /* 0x000054100908a896 */ /* 0x000fe200080000ff */
[----:B------:R-:W-:Y:S11]  /*4ab0*/  @!P4 R2UR UR10, R40 ;  /* 0x00000000280ac2ca */ /* 0x000ff600000e0000 */
[----:B------:R-:W-:Y:S02]  /*4ac0*/  @!UPT UIADD3 URZ, UPT, UPT, URZ, URZ, URZ ;  /* 0x000000fffffff290 */ /* 0x000fe4000fffe0ff */
[----:B------:R1:W-:Y:S01]  /*4ad0*/  @!UP1 UTMALDG.4D.IM2COL [UR16], [UR10], UR8 ;  /* 0x000000100a0093b4 */ /* 0x0003e20008058008 */
[----:B------:R1:W-:Y:S02]  /*4ae0*/  @!P4 SYNCS.ARRIVE.TRANS64.RED.A0TR RZ, [UR22+0x90], R16 ;  /* 0x00009010ffffc9a7 */ /* 0x0003e40008300416 */
[----:B-1----:R-:W-:Y:S01]  /*4af0*/  @!P1 ISETP.NE.AND P2, PT, R3, 0x1, PT ;  /* 0x000000010300980c */ /* 0x002fe20003f45270 */
[C---:B--2---:R-:W-:Y:S01]  /*4b00*/  @!P1 IMAD.HI.U32 R14, R13.reuse, R14, RZ ;  /* 0x0000000e0d0e9227 */ /* 0x044fe200078e00ff */
[----:B---3--:R-:W-:Y:S03]  /*4b10*/  @!P1 ISETP.NE.AND P0, PT, R10, 0x1, PT ;  /* 0x000000010a00980c */ /* 0x008fe60003f05270 */
[C---:B------:R-:W-:Y:S01]  /*4b20*/  @!P1 IMAD.HI.U32 R11, R8.reuse, R11, RZ ;  /* 0x0000000b080b9227 */ /* 0x040fe200078e00ff */
[----:B------:R-:W-:Y:S04]  /*4b30*/  @!P1 SHF.R.U32.HI R14, RZ, R15, R14 ;  /* 0x0000000fff0e9219 */ /* 0x000fe8000001160e */
[----:B----4-:R-:W-:Y:S02]  /*4b40*/  @!P1 SHF.R.U32.HI R9, RZ, R0, R11 ;  /* 0x00000000ff099219 */ /* 0x010fe4000001160b */
[----:B------:R-:W-:Y:S01]  /*4b50*/  @!P1 SEL R14, R13, R14, !P2 ;  /* 0x0000000e0d0e9207 */ /* 0x000fe20005000000 */
[----:B------:R-:W-:Y:S01]  /*4b60*/  SYNCS.ARRIVE.TRANS64.RED.A1T0 RZ, [UR45], RZ ;  /* 0x000000ffffff79a7 */ /* 0x000fe2000810042d */
[----:B------:R-:W-:Y:S05]  /*4b70*/  @!P1 SEL R9, R8, R9, !P0 ;  /* 0x0000000908099207 */ /* 0x000fea0004000000 */
[----:B------:R-:W-:Y:S01]  /*4b80*/  @!P1 IMAD.IADD R0, R9, 0x1, -R14 ;  /* 0x0000000109009824 */ /* 0x000fe200078e0a0e */
[----:B------:R-:W1:Y:S01]  /*4b90*/  SYNCS.PHASECHK.TRANS64.TRYWAIT P5, [UR22+0xb8], R12 ;  /* 0x0000b80cff0075a7 */ /* 0x000e6200080a1116 */
[----:B------:R-:W-:Y:S02]  /*4ba0*/  @!P1 IMAD.IADD R9, R14, 0x1, -R9 ;  /* 0x000000010e099824 */ /* 0x000fe400078e0a09 */
[----:B------:R-:W-:Y:S02]  /*4bb0*/  @!P1 IMAD R13, R0, R3, R13 ;  /* 0x00000003000d9224 */ /* 0x000fe400078e020d */
[----:B------:R-:W-:Y:S01]  /*4bc0*/  @!P1 IMAD R8, R9, R10, R8 ;  /* 0x0000000a09089224 */ /* 0x000fe200078e0208 */
[----:B-1----:R-:W-:Y:S06]  /*4bd0*/  @!P5 BRA `(.L_x_73) ;  /* 0x0000003c00e8d947 */ /* 0x002fec0003800000 */
.L_x_168:
[----:B-1----:R-:W-:Y:S01]  /*4be0*/  @!P4 IADD3 R3, P0, PT, R38, 0x580, RZ ;  /* 0x000005802603c810 */ /* 0x002fe20007f1e0ff */
[----:B------:R-:W-:Y:S01]  /*4bf0*/  VOTEU.ALL UP2, P4 ;  /* 0x0000000000ff7886 */ /* 0x000fe20002040000 */
[----:B------:R-:W-:Y:S01]  /*4c00*/  VOTEU.ALL UP1, P4 ;  /* 0x0000000000ff7886 */ /* 0x000fe20002020000 */
[----:B------:R-:W-:Y:S01]  /*4c10*/  UMOV UR11, UR35 ;  /* 0x00000023000b7c82 */ /* 0x000fe20008000000 */
[----:B------:R-:W-:Y:S01]  /*4c20*/  @!P4 R2UR UR9, R3 ;  /* 0x000000000309c2ca */ /* 0x000fe200000e0000 */
[----:B------:R-:W-:Y:S01]  /*4c30*/  @!P4 IMAD.X R0, RZ, RZ, R39, P0 ;  /* 0x000000ffff00c224 */ /* 0x000fe200000e0627 */
[----:B------:R-:W-:Y:S01]  /*4c40*/  @!UP2 UPRMT UR16, URZ, 0x40, URZ ;  /* 0x00000040ff10a896 */ /* 0x000fe200080000ff */
[----:B------:R-:W-:Y:S01]  /*4c50*/  LOP3.LUT R36, R36, 0x1, RZ, 0x3c, !PT ;  /* 0x0000000124247812 */ /* 0x000fe200078e3cff */
[----:B------:R-:W-:Y:S01]  /*4c60*/  @!UP2 UIADD3 UR10, UPT, UPT, UR34, 0x60, URZ ;  /* 0x00000060220aa890 */ /* 0x000fe2000fffe0ff */
[----:B------:R-:W-:Y:S01]  /*4c70*/  LOP3.LUT R34, R34, 0x1, RZ, 0x3c, !PT ;  /* 0x0000000122227812 */ /* 0x000fe200078e3cff */
[----:B------:R-:W-:Y:S01]  /*4c80*/  @!UP2 UPRMT UR20, UR16, 0x5410, URZ ;  /* 0x000054101014a896 */ /* 0x000fe200080000ff */
[----:B------:R-:W-:Y:S01]  /*4c90*/  @!P4 R2UR UR8, R0 ;  /* 0x000000000008c2ca */ /* 0x000fe200000e0000 */
[----:B------:R-:W-:Y:S01]  /*4ca0*/  UMOV UR12, UR36 ;  /* 0x00000024000c7c82 */ /* 0x000fe20008000000 */
[----:B------:R-:W-:Y:S01]  /*4cb0*/  UMOV UR13, UR37 ;  /* 0x00000025000d7c82 */ /* 0x000fe20008000000 */
[----:B------:R-:W-:Y:S02]  /*4cc0*/  IMAD.IADD R16, R8, 0x1, R62 ;  /* 0x0000000108107824 */ /* 0x000fe400078e023e */
[----:B------:R-:W-:Y:S02]  /*4cd0*/  IMAD.IADD R19, R13, 0x1, R64 ;  /* 0x000000010d137824 */ /* 0x000fe400078e0240 */
[----:B------:R-:W-:Y:S01]  /*4ce0*/  IMAD.U32 R10, RZ, RZ, UR9 ;  /* 0x00000009ff0a7e24 */ /* 0x000fe2000f8e00ff */
[----:B------:R-:W-:Y:S04]  /*4cf0*/  @!UP2 UIADD3 UR9, UPT, UPT, UR22, 0x98, URZ ;  /* 0x000000981609a890 */ /* 0x000fe8000fffe0ff */
[----:B------:R-:W-:Y:S01]  /*4d00*/  @!P4 R2UR UR18, R10 ;  /* 0x000000000a12c2ca */ /* 0x000fe200000e0000 */
[----:B------:R-:W-:Y:S01]  /*4d10*/  IMAD.U32 R11, RZ, RZ, UR8 ;  /* 0x00000008ff0b7e24 */ /* 0x000fe2000f8e00ff */
[----:B------:R-:W-:Y:S04]  /*4d20*/  @!UP2 UIADD3 UR8, UPT, UPT, UR22, 0x3200, URZ ;  /* 0x000032001608a890 */ /* 0x000fe8000fffe0ff */
[----:B------:R-:W-:Y:S11]  /*4d30*/  @!P4 R2UR UR19, R11 ;  /* 0x000000000b13c2ca */ /* 0x000ff600000e0000 */
[----:B------:R-:W-:Y:S02]  /*4d40*/  @!UPT UIADD3 URZ, UPT, UPT, URZ, URZ, URZ ;  /* 0x000000fffffff290 */ /* 0x000fe4000fffe0ff */
[----:B------:R2:W-:Y:S01]  /*4d50*/  @!UP1 UTMALDG.4D.IM2COL [UR8], [UR18], UR20 ;  /* 0x00000008120093b4 */ /* 0x0005e20008058014 */
[----:B------:R2:W-:Y:S01]  /*4d60*/  @!P4 SYNCS.ARRIVE.TRANS64.RED.A0TR RZ, [UR22+0x98], R33 ;  /* 0x00009821ffffc9a7 */ /* 0x0005e20008300416 */
[----:B------:R-:W-:Y:S01]  /*4d70*/  UPLOP3.LUT UP1, UPT, UPT, UPT, UPT, 0x80, 0x8 ;  /* 0x000000000008789c */ /* 0x000fe20003f2f070 */
[----:B------:R-:W-:Y:S01]  /*4d80*/  SYNCS.ARRIVE.TRANS64.RED.A1T0 RZ, [UR23], RZ ;  /* 0x000000ffffff79a7 */ /* 0x000fe20008100417 */
[----:B------:R-:W-:Y:S09]  /*4d90*/  @P3 BRA `(.L_x_74) ;  /* 0xfffffff000743947 */ /* 0x000ff2000383ffff */
[----:B------:R-:W-:-:S04]  /*4da0*/  SHF.L.U32 R3, R36, 0x1f, RZ ;  /* 0x0000001f24037819 */ /* 0x000fc800000006ff */
[----:B------:R-:W1:Y:S02]  /*4db0*/  SYNCS.PHASECHK.TRANS64.TRYWAIT P0, [UR22+0xa0], R3 ;  /* 0x0000a003ff0075a7 */ /* 0x000e640008001116 */
[----:B-1----:R-:W-:Y:S05]  /*4dc0*/  @!P0 BRA `(.L_x_75) ;  /* 0x0000003c00848947 */ /* 0x002fea0003800000 */
.L_x_170:
[----:B------:R-:W3:Y:S02]  /*4dd0*/  SYNCS.PHASECHK.TRANS64.TRYWAIT P0, [UR22+0xa8], R3 ;  /* 0x0000a803ff0075a7 */ /* 0x000ee40008001116 */
[----:B---3--:R-:W-:Y:S05]  /*4de0*/  @!P0 BRA `(.L_x_76) ;  /* 0x0000003c00948947 */ /* 0x008fea0003800000 */
.L_x_172:
[----:B------:R-:W3:Y:S02]  /*4df0*/  SYNCS.PHASECHK.TRANS64.TRYWAIT P0, [UR22+0xb0], R3 ;  /* 0x0000b003ff0075a7 */ /* 0x000ee40008001116 */
[----:B---3--:R-:W-:Y:S05]  /*4e00*/  @!P0 BRA `(.L_x_77) ;  /* 0x0000003c00a48947 */ /* 0x008fea0003800000 */
.L_x_174:
[----:B-1----:R-:W-:-:S07]  /*4e10*/  MOV R0, UR22 ;  /* 0x0000001600007c02 */ /* 0x002fce0008000f00 */
.L_x_78:
[----:B-1----:R-:W-:-:S04]  /*4e20*/  SHF.L.U32 R3, R36, 0x1f, RZ ;  /* 0x0000001f24037819 */ /* 0x002fc800000006ff */
[----:B------:R1:W3:Y:S03]  /*4e30*/  SYNCS.PHASECHK.TRANS64.TRYWAIT P0, [R0+URZ+0xb8], R3 ;  /* 0x0000b803000075a7 */ /* 0x0002e600080011ff */
[----:B---3--:R-:W-:Y:S05]  /*4e40*/  @!P0 NANOSLEEP.SYNCS 0x989680 ;  /* 0x009896800000895d */ /* 0x008fea0003900000 */
[----:B------:R-:W3:Y:S02]  /*4e50*/  @!P0 SYNCS.PHASECHK.TRANS64 P0, [R0+URZ+0xb8], R3 ;  /* 0x0000b803000085a7 */ /* 0x000ee400080010ff */
[----:B--23--:R-:W-:Y:S05]  /*4e60*/  @P0 EXIT ;  /* 0x000000000000094d */ /* 0x00cfea0003800000 */
[----:B------:R-:W-:Y:S05]  /*4e70*/  BRA `(.L_x_78) ;  /* 0xfffffffc00e87947 */ /* 0x000fea000383ffff */
.L_x_63:
[----:B------:R-:W-:-:S06]  /*4e80*/  UISETP.GE.AND UP1, UPT, UR8, 0x4, UPT ;  /* 0x000000040800788c */ /* 0x000fcc000bf26270 */
[----:B------:R-:W-:-:S13]  /*4e90*/  PLOP3.LUT P0, PT, PT, PT, UP1, 0x80, 0x8 ;  /* 0x000000000008781c */ /* 0x000fda0003f0f018 */
[----:B------:R-:W-:Y:S05]  /*4ea0*/  @!P0 EXIT ;  /* 0x000000000000894d */ /* 0x000fea0003800000 */
[----:B------:R-:W-:Y:S01]  /*4eb0*/  BAR.SYNC.DEFER_BLOCKING 0x6, 0xa0 ;  /* 0x0182800000007b1d */ /* 0x000fe20000010000 */
[C---:B------:R-:W-:Y:S01]  /*4ec0*/  IMAD.SHL.U32 R4, R72.reuse, 0x20, RZ ;  /* 0x0000002048047824 */ /* 0x040fe200078e00ff */
[----:B------:R-:W-:Y:S01]  /*4ed0*/  SHF.R.U32.HI R5, RZ, 0x1, R72 ;  /* 0x00000001ff057819 */ /* 0x000fe20000011648 */
[C---:B------:R-:W-:Y:S01]  /*4ee0*/  IMAD.SHL.U32 R0, R72.reuse, 0x4, RZ ;  /* 0x0000000448007824 */ /* 0x040fe200078e00ff */
[C---:B------:R-:W-:Y:S01]  /*4ef0*/  LOP3.LUT P0, RZ, R72.reuse, 0x4, RZ, 0xc0, !PT ;  /* 0x0000000448ff7812 */ /* 0x040fe2000780c0ff */
[----:B------:R-:W-:Y:S01]  /*4f00*/  IMAD.SHL.U32 R71, R72, 0x10, RZ ;  /* 0x0000001048477824 */ /* 0x000fe200078e00ff */
[----:B------:R-:W-:Y:S01]  /*4f10*/  UMOV UR50, 0x400 ;  /* 0x0000040000327882 */ /* 0x000fe20000000000 */
[----:B------:R-:W-:Y:S01]  /*4f20*/  LOP3.LUT R3, R4, 0xc0, RZ, 0xc0, !PT ;  /* 0x000000c004037812 */ /* 0x000fe200078ec0ff */
[----:B------:R-:W-:Y:S01]  /*4f30*/  ULEA UR50, UR45, UR50, 0x18 ;  /* 0x000000322d327291 */ /* 0x000fe2000f8ec0ff */
[----:B------:R-:W1:Y:S01]  /*4f40*/  LDC R67, c[0x0][0x370] ;  /* 0x0000dc00ff437b82 */ /* 0x000e620000000800 */
[----:B------:R-:W-:Y:S01]  /*4f50*/  LOP3.LUT R71, R71, 0x600, RZ, 0xc0, !PT ;  /* 0x0000060047477812 */ /* 0x000fe200078ec0ff */
[----:B------:R-:W-:Y:S01]  /*4f60*/  IMAD.U32 R32, R72, 0x10000, RZ ;  /* 0x0001000048207824 */ /* 0x000fe200078e00ff */
[----:B------:R-:W-:Y:S01]  /*4f70*/  LOP3.LUT R0, R3, 0x18, R0, 0xf8, !PT ;  /* 0x0000001803007812 */ /* 0x000fe200078ef800 */
[----:B------:R-:W-:Y:S01]  /*4f80*/  UIADD3 UR4, UPT, UPT, UR50, 0x200, URZ ;  /* 0x0000020032047890 */ /* 0x000fe2000fffe0ff */
[--C-:B------:R-:W-:Y:S01]  /*4f90*/  LOP3.LUT R71, R71, 0x20, R4.reuse, 0xf8, !PT ;  /* 0x0000002047477812 */ /* 0x100fe200078ef804 */
[----:B------:R-:W-:Y:S01]  /*4fa0*/  IMAD.MOV.U32 R75, RZ, RZ, 0x20 ;  /* 0x00000020ff4b7424 */ /* 0x000fe200078e00ff */
[----:B------:R-:W-:Y:S01]  /*4fb0*/  LOP3.LUT R0, R0, 0x8, R5, 0x78, !PT ;  /* 0x0000000800007812 */ /* 0x000fe200078e7805 */
[----:B------:R-:W2:Y:S01]  /*4fc0*/  LDC R28, c[0x0][0xb0c] ;  /* 0x0002c300ff1c7b82 */ /* 0x000ea20000000800 */
[----:B------:R-:W-:Y:S01]  /*4fd0*/  LOP3.LUT R71, R71, 0x100, R4, 0xf8, !PT ;  /* 0x0000010047477812 */ /* 0x000fe200078ef804 */
[----:B------:R-:W-:Y:S01]  /*4fe0*/  IMAD.MOV.U32 R70, RZ, RZ, 0x1 ;  /* 0x00000001ff467424 */ /* 0x000fe200078e00ff */
[----:B------:R-:W-:Y:S01]  /*4ff0*/  LOP3.LUT R72, R72, 0x60, RZ, 0xc0, !PT ;  /* 0x0000006048487812 */ /* 0x000fe200078ec0ff */
[----:B------:R-:W-:Y:S01]  /*5000*/  IMAD.MOV.U32 R30, RZ, RZ, RZ ;  /* 0x000000ffff1e7224 */ /* 0x000fe200078e00ff */
[----:B------:R-:W-:-:S02]  /*5010*/  LOP3.LUT R71, R71, R0, RZ, 0xfc, !PT ;  /* 0x0000000047477212 */ /* 0x000fc400078efcff */
[----:B------:R-:W-:Y:S01]  /*5020*/  CS2R R68, SRZ ;  /* 0x0000000000447805 */ /* 0x000fe2000001ff00 */
[----:B------:R-:W4:Y:S01]  /*5030*/  LDS R2, [UR50+0x120] ;  /* 0x00012032ff027984 */ /* 0x000f220008000800 */
[----:B------:R-:W1:Y:S01]  /*5040*/  LDC R65, c[0x0][0xb20] ;  /* 0x0002c800ff417b82 */ /* 0x000e620000000800 */
[----:B------:R-:W-:Y:S01]  /*5050*/  LOP3.LUT R32, R32, 0x600000, RZ, 0xc0, !PT ;  /* 0x0060000020207812 */ /* 0x000fe200078ec0ff */
[----:B------:R-:W-:Y:S01]  /*5060*/  IMAD.U32 R74, RZ, RZ, UR4 ;  /* 0x00000004ff4a7e24 */ /* 0x000fe2000f8e00ff */
[----:B------:R-:W-:Y:S01]  /*5070*/  SEL R75, R75, 0xffffffe0, !P0 ;  /* 0xffffffe04b4b7807 */ /* 0x000fe20004000000 */
[----:B------:R-:W1:Y:S04]  /*5080*/  LDCU.64 UR54, c[0x0][0x348] ;  /* 0x00006900ff3677ac */ /* 0x000e680008000a00 */
[----:B------:R-:W1:Y:S01]  /*5090*/  LDC R27, c[0x0][0xb30] ;  /* 0x0002cc00ff1b7b82 */ /* 0x000e620000000800 */
[----:B------:R-:W1:Y:S01]  /*50a0*/  LDCU.64 UR36, c[0x0][0x888] ;  /* 0x00011100ff2477ac */ /* 0x000e620008000a00 */
[----:B------:R-:W1:Y:S06]  /*50b0*/  LDCU.64 UR38, c[0x0][0x890] ;  /* 0x00011200ff2677ac */ /* 0x000e6c0008000a00 */
[----:B------:R-:W1:Y:S01]  /*50c0*/  LDC.64 R56, c[0x0][0xb10] ;  /* 0x0002c400ff387b82 */ /* 0x000e620000000a00 */
[----:B------:R-:W1:Y:S01]  /*50d0*/  LDCU.64 UR46, c[0x0][0xa90] ;  /* 0x00015200ff2e77ac */ /* 0x000e620008000a00 */
[----:B------:R-:W-:Y:S01]  /*50e0*/  UMOV UR52, URZ ;  /* 0x000000ff00347c82 */ /* 0x000fe20008000000 */
[----:B------:R-:W-:-:S05]  /*50f0*/  UMOV UR56, URZ ;  /* 0x000000ff00387c82 */ /* 0x000fca0008000000 */
[----:B------:R-:W1:Y:S08]  /*5100*/  LDC.64 R24, c[0x0][0xb18] ;  /* 0x0002c600ff187b82 */ /* 0x000e700000000a00 */
[----:B------:R-:W1:Y:S01]  /*5110*/  LDC.64 R22, c[0x0][0xb28] ;  /* 0x0002ca00ff167b82 */ /* 0x000e620000000a00 */
[C---:B----4-:R-:W-:Y:S01]  /*5120*/  VIADD R3, R2.reuse, 0x80 ;  /* 0x0000008002037836 */ /* 0x050fe20000000000 */
[----:B------:R-:W-:-:S06]  /*5130*/  LOP3.LUT R2, R2, 0xffff, RZ, 0xc0, !PT ;  /* 0x0000ffff02027812 */ /* 0x000fcc00078ec0ff */
[----:B------:R-:W4:Y:S01]  /*5140*/  LDC.64 R54, c[0x0][0x8b0] ;  /* 0x00022c00ff367b82 */ /* 0x000f220000000a00 */
[----:B------:R-:W-:-:S05]  /*5150*/  LOP3.LUT R3, R3, 0xffff, RZ, 0xc0, !PT ;  /* 0x0000ffff03037812 */ /* 0x000fca00078ec0ff */
[----:B------:R1:W-:Y:S02]  /*5160*/  STL.64 [R1], R2 ;  /* 0x0000000201007387 */ /* 0x0003e40000100a00 */
[----:B------:R-:W1:Y:S08]  /*5170*/  LDC.64 R52, c[0x0][0x8a8] ;  /* 0x00022a00ff347b82 */ /* 0x000e700000000a00 */
[----:B------:R-:W1:Y:S08]  /*5180*/  LDC.64 R60, c[0x0][0xa80] ;  /* 0x0002a000ff3c7b82 */ /* 0x000e700000000a00 */
[----:B------:R-:W1:Y:S08]  /*5190*/  LDC.64 R58, c[0x0][0xa88] ;  /* 0x0002a200ff3a7b82 */ /* 0x000e700000000a00 */
[----:B--2---:R-:W1:Y:S02]  /*51a0*/  LDC R66, c[0x0][0x374] ;  /* 0x0000dd00ff427b82 */ /* 0x004e640000000800 */
.L_x_122:
[----:B-12---:R-:W-:Y:S04]  /*51b0*/  SHF.L.U32 R3, R68, 0x1f, RZ ;  /* 0x0000001f44037819 */ /* 0x006fe800000006ff */
[----:B------:R-:W1:Y:S02]  /*51c0*/  SYNCS.PHASECHK.TRANS64.TRYWAIT P0, [UR50+0xd0], R3 ;  /* 0x0000d003ff0075a7 */ /* 0x000e640008001132 */
[----:B-1-3--:R-:W-:Y:S05]  /*51d0*/  @!P0 BRA `(.L_x_79) ;  /* 0x0000003800c88947 */ /* 0x00afea0003800000 */
.L_x_176:
[----:B------:R-:W2:Y:S01]  /*51e0*/  LDC.64 R12, c[0x0][0xb10] ;  /* 0x0002c400ff0c7b82 */ /* 0x000ea20000000a00 */
[----:B------:R-:W4:Y:S01]  /*51f0*/  LDS.128 R36, [UR50+0x110] ;  /* 0x00011032ff247984 */ /* 0x000f220008000c00 */
[----:B------:R-:W-:Y:S01]  /*5200*/  UIADD3 UR4, UPT, UPT, UR50, 0xd8, URZ ;  /* 0x000000d832047890 */ /* 0x000fe2000fffe0ff */
[----:B-1----:R-:W-:Y:S01]  /*5210*/  IMAD R0, R30, 0x4, R1 ;  /* 0x000000041e007824 */ /* 0x002fe200078e0201 */
[----:B------:R-:W-:Y:S04]  /*5220*/  ISETP.NE.AND P1, PT, R27, 0x1, PT ;  /* 0x000000011b00780c */ /* 0x000fe80003f25270 */
[----:B------:R-:W1:Y:S01]  /*5230*/  LDC.64 R10, c[0x0][0xb18] ;  /* 0x0002c600ff0a7b82 */ /* 0x000e620000000a00 */
[----:B------:R-:W-:Y:S01]  /*5240*/  UPRMT UR4, URZ, 0x654, UR4 ;  /* 0x00000654ff047896 */ /* 0x000fe20008000004 */
[----:B---3--:R-:W-:Y:S01]  /*5250*/  ISETP.GE.AND P0, PT, R26, 0x1, PT ;  /* 0x000000011a00780c */ /* 0x008fe20003f06270 */
[----:B------:R-:W-:Y:S01]  /*5260*/  @!PT LDS RZ, [RZ] ;  /* 0x00000000fffff984 */ /* 0x000fe20000000800 */
[----:B------:R-:W-:Y:S01]  /*5270*/  @!PT LDS RZ, [RZ] ;  /* 0x00000000fffff984 */ /* 0x000fe20000000800 */
[----:B------:R-:W-:Y:S01]  /*5280*/  @!PT LDS RZ, [RZ] ;  /* 0x00000000fffff984 */ /* 0x000fe20000000800 */
[----:B------:R-:W-:Y:S01]  /*5290*/  @!PT LDS RZ, [RZ] ;  /* 0x00000000fffff984 */ /* 0x000fe20000000800 */
[----:B------:R3:W-:Y:S06]  /*52a0*/  MEMBAR.ALL.CTA ;  /* 0x0000000000007992 */ /* 0x0007ec0000008000 */
[----:B---3--:R-:W3:Y:S01]  /*52b0*/  FENCE.VIEW.ASYNC.S ;  /* 0x00000000000073c6 */ /* 0x008ee20000000000 */
[----:B------:R-:W1:Y:S08]  /*52c0*/  @!P1 LDC R14, c[0x0][0xb20] ;  /* 0x0002c800ff0e9b82 */ /* 0x000e700000000800 */
[----:B------:R-:W1:Y:S01]  /*52d0*/  @!P1 LDC R9, c[0x0][0xb0c] ;  /* 0x0002c300ff099b82 */ /* 0x000e620000000800 */
[----:B---3--:R-:W-:Y:S01]  /*52e0*/  SYNCS.ARRIVE.TRANS64.RED.A1T0 RZ, [UR4], RZ ;  /* 0x000000ffffff79a7 */ /* 0x008fe20008100404 */
[----:B------:R3:W5:Y:S01]  /*52f0*/  LDL R17, [R0] ;  /* 0x0000000000117983 */ /* 0x0007620000100800 */
[----:B----4-:R-:W-:Y:S04]  /*5300*/  LOP3.LUT P4, RZ, R38, 0x1, RZ, 0xc0, !PT ;  /* 0x0000000126ff7812 */ /* 0x010fe8000788c0ff */
[----:B------:R-:W-:Y:S09]  /*5310*/  P2R R76, PR, RZ, 0x10 ;  /* 0x00000010ff4c7803 */ /* 0x000ff20000000000 */
[----:B------:R-:W-:Y:S02]  /*5320*/  @P4 MOV R31, R36 ;  /* 0x00000024001f4202 */ /* 0x000fe40000000f00 */
[----:B------:R-:W-:Y:S01]  /*5330*/  @P4 LOP3.LUT R29, R37, 0xffff, RZ, 0xc0, !PT ;  /* 0x0000ffff251d4812 */ /* 0x000fe200078ec0ff */
[----:B--23--:R-:W-:Y:S06]  /*5340*/  @!P0 BRA `(.L_x_80) ;  /* 0x0000000000a48947 */ /* 0x00cfec0003800000 */
[----:B------:R-:W-:Y:S01]  /*5350*/  IMAD.HI.U32 R20, R66, R25, RZ ;  /* 0x0000001942147227 */ /* 0x000fe200078e00ff */
[----:B------:R-:W-:Y:S02]  /*5360*/  ISETP.NE.AND P0, PT, R24, 0x1, PT ;  /* 0x000000011800780c */ /* 0x000fe40003f05270 */
[----:B------:R-:W-:Y:S01]  /*5370*/  ISETP.NE.AND P2, PT, R26, 0x1, PT ;  /* 0x000000011a00780c */ /* 0x000fe20003f45270 */
[-C--:B------:R-:W-:Y:S01]  /*5380*/  IMAD.HI.U32 R18, R67, R56.reuse, RZ ;  /* 0x0000003843127227 */ /* 0x080fe200078e00ff */
[----:B------:R-:W-:Y:S02]  /*5390*/  SHF.R.U32.HI R21, RZ, R65, R20 ;  /* 0x00000041ff157219 */ /* 0x000fe40000011614 */
[----:B------:R-:W-:Y:S01]  /*53a0*/  ISETP.NE.AND P3, PT, R28, 0x1, PT ;  /* 0x000000011c00780c */ /* 0x000fe20003f65270 */
[----:B------:R-:W-:Y:S01]  /*53b0*/  IMAD.HI.U32 R40, R29, R25, RZ ;  /* 0x000000191d287227 */ /* 0x000fe200078e00ff */
[----:B------:R-:W-:Y:S02]  /*53c0*/  SHF.R.U32.HI R18, RZ, R57, R18 ;  /* 0x00000039ff127219 */ /* 0x000fe40000011612 */
[----:B------:R-:W-:Y:S01]  /*53d0*/  SEL R3, R66, R21, !P0 ;  /* 0x0000001542037207 */ /* 0x000fe20004000000 */
[----:B------:R-:W-:Y:S01]  /*53e0*/  IMAD.HI.U32 R34, R31, R56, RZ ;  /* 0x000000381f227227 */ /* 0x000fe200078e00ff */
[----:B------:R-:W-:Y:S03]  /*53f0*/  SEL R7, R67, R18, !P3 ;  /* 0x0000001243077207 */ /* 0x000fe60005800000 */
[-C--:B------:R-:W-:Y:S01]  /*5400*/  IMAD.HI.U32 R18, R3, R22.reuse, RZ ;  /* 0x0000001603127227 */ /* 0x080fe200078e00ff */
[----:B------:R-:W-:Y:S03]  /*5410*/  SHF.R.U32.HI R34, RZ, R57, R34 ;  /* 0x00000039ff227219 */ /* 0x000fe60000011622 */
[----:B------:R-:W-:Y:S01]  /*5420*/  IMAD.HI.U32 R20, R7, R22, RZ ;  /* 0x0000001607147227 */ /* 0x000fe200078e00ff */
[----:B------:R-:W-:Y:S02]  /*5430*/  @P2 SHF.R.U32.HI R3, RZ, R23, R18 ;  /* 0x00000017ff032219 */ /* 0x000fe40000011612 */
[----:B------:R-:W-:Y:S02]  /*5440*/  SHF.R.U32.HI R18, RZ, R65, R40 ;  /* 0x00000041ff127219 */ /* 0x000fe40000011628 */
[----:B------:R-:W-:Y:S01]  /*5450*/  @P2 SHF.R.U32.HI R7, RZ, R23, R20 ;  /* 0x00000017ff072219 */ /* 0x000fe20000011614 */
[C---:B------:R-:W-:Y:S01]  /*5460*/  IMAD R2, R26.reuse, R3, RZ ;  /* 0x000000031a027224 */ /* 0x040fe200078e02ff */
[----:B------:R-:W-:Y:S02]  /*5470*/  SEL R5, R29, R18, !P0 ;  /* 0x000000121d057207 */ /* 0x000fe40004000000 */
[----:B------:R-:W-:Y:S01]  /*5480*/  SEL R3, R31, R34, !P3 ;  /* 0x000000221f037207 */ /* 0x000fe20005800000 */
[----:B------:R-:W-:Y:S01]  /*5490*/  IMAD R4, R26, R7, RZ ;  /* 0x000000071a047224 */ /* 0x000fe200078e02ff */
[C---:B------:R-:W-:Y:S01]  /*54a0*/  ISETP.GE.AND P0, PT, R5.reuse, R2, PT ;  /* 0x000000020500720c */ /* 0x040fe20003f06270 */
[----:B------:R-:W-:Y:S03]  /*54b0*/  IMAD.HI.U32 R6, R5, R22, RZ ;  /* 0x0000001605067227 */ /* 0x000fe600078e00ff */
[----:B------:R-:W-:Y:S01]  /*54c0*/  ISETP.GE.OR P0, PT, R3, R4, P0 ;  /* 0x000000040300720c */ /* 0x000fe20000706670 */
[----:B------:R-:W-:Y:S01]  /*54d0*/  IMAD.MOV R4, RZ, RZ, -R3 ;  /* 0x000000ffff047224 */ /* 0x000fe200078e0a03 */
[-C--:B------:R-:W-:Y:S03]  /*54e0*/  SHF.R.U32.HI R6, RZ, R23.reuse, R6 ;  /* 0x00000017ff067219 */ /* 0x080fe60000011606 */
[----:B------:R-:W-:Y:S01]  /*54f0*/  IMAD R31, R28, R4, R31 ;  /* 0x000000041c1f7224 */ /* 0x000fe200078e021f */
[----:B------:R-:W-:Y:S05]  /*5500*/  SEL R15, R5, R6, !P2 ;  /* 0x00000006050f7207 */ /* 0x000fea0005000000 */
[----:B------:R-:W-:Y:S02]  /*5510*/  IMAD.MOV R6, RZ, RZ, -R15 ;  /* 0x000000ffff067224 */ /* 0x000fe400078e0a0f */
[C---:B------:R-:W-:Y:S04]  /*5520*/  @!P0 IMAD.HI.U32 R2, R3.reuse, R22, RZ ;  /* 0x0000001603028227 */ /* 0x040fe800078e00ff */
[----:B------:R-:W-:Y:S01]  /*5530*/  IMAD R6, R26, R6, R5 ;  /* 0x000000061a067224 */ /* 0x000fe200078e0205 */
[----:B------:R-:W-:Y:S04]  /*5540*/  @!P0 SHF.R.U32.HI R2, RZ, R23, R2 ;  /* 0x00000017ff028219 */ /* 0x000fe80000011602 */
[----:B------:R-:W-:Y:S02]  /*5550*/  @!P0 SEL R0, R3, R2, !P2 ;  /* 0x0000000203008207 */ /* 0x000fe40005000000 */
[----:B------:R-:W-:Y:S02]  /*5560*/  IADD3 R2, PT, PT, -R5, RZ, RZ ;  /* 0x000000ff05027210 */ /* 0x000fe40007ffe1ff */
[----:B------:R-:W-:Y:S01]  /*5570*/  @!P0 IADD3 R8, PT, PT, R15, -R0, RZ ;  /* 0x800000000f088210 */ /* 0x000fe20007ffe0ff */
[----:B------:R-:W-:Y:S02]  /*5580*/  @!P0 IMAD R0, R7, R6, R0 ;  /* 0x0000000607008224 */ /* 0x000fe400078e0200 */
[----:B------:R-:W-:Y:S02]  /*5590*/  IMAD R29, R24, R2, R29 ;  /* 0x00000002181d7224 */ /* 0x000fe400078e021d */
[----:B------:R-:W-:Y:S02]  /*55a0*/  @!P0 IMAD R5, R8, R26, R3 ;  /* 0x0000001a08058224 */ /* 0x000fe400078e0203 */
[----:B------:R-:W-:Y:S04]  /*55b0*/  @!P0 IMAD.MOV.U32 R3, RZ, RZ, R0 ;  /* 0x000000ffff038224 */ /* 0x000fe800078e0000 */
[----:B------:R-:W-:Y:S02]  /*55c0*/  IMAD R31, R3, R28, R31 ;  /* 0x0000001c031f7224 */ /* 0x000fe400078e021f */
[----:B------:R-:W-:Y:S07]  /*55d0*/  IMAD R29, R5, R24, R29 ;  /* 0x00000018051d7224 */ /* 0x000fee00078e021d */
.L_x_80:
[----:B-1----:R-:W-:Y:S01]  /*55e0*/  @!P1 ISETP.NE.AND P0, PT, R10, 0x1, PT ;  /* 0x000000010a00980c */ /* 0x002fe20003f05270 */
[----:B------:R-:W-:Y:S01]  /*55f0*/  @!P1 IMAD.HI.U32 R3, R29, R11, RZ ;  /* 0x0000000b1d039227 */ /* 0x000fe200078e00ff */
[----:B------:R-:W-:Y:S01]  /*5600*/  R2UR UR41, R16 ;  /* 0x00000000102972ca */ /* 0x000fe200000e0000 */
[----:B------:R-:W-:Y:S01]  /*5610*/  BSSY.RECONVERGENT B6, `(.L_x_81) ;  /* 0x000002f000067945 */ /* 0x000fe20003800200 */
[----:B------:R-:W-:Y:S01]  /*5620*/  @!P1 ISETP.NE.AND P2, PT, R9, 0x1, PT ;  /* 0x000000010900980c */ /* 0x000fe20003f45270 */
[----:B------:R-:W-:Y:S01]  /*5630*/  @!P1 IMAD.HI.U32 R0, R31, R12, RZ ;  /* 0x0000000c1f009227 */ /* 0x000fe200078e00ff */
[----:B------:R-:W-:Y:S02]  /*5640*/  @!P1 SHF.R.U32.HI R2, RZ, R14, R3 ;  /* 0x0000000eff029219 */ /* 0x000fe40000011603 */
[----:B------:R-:W-:Y:S02]  /*5650*/  @P4 SHF.R.U32.HI R36, RZ, 0x10, R37 ;  /* 0x00000010ff244819 */ /* 0x000fe40000011625 */
[----:B------:R-:W-:Y:S02]  /*5660*/  @!P1 SEL R2, R29, R2, !P0 ;  /* 0x000000021d029207 */ /* 0x000fe40004000000 */
[----:B------:R-:W-:Y:S02]  /*5670*/  @!P1 SHF.R.U32.HI R0, RZ, R13, R0 ;  /* 0x0000000dff009219 */ /* 0x000fe40000011600 */
[----:B------:R-:W-:Y:S01]  /*5680*/  LOP3.LUT P0, RZ, R74, 0x1b0, RZ, 0xc0, !PT ;  /* 0x000001b04aff7812 */ /* 0x000fe2000780c0ff */
[----:B------:R-:W-:Y:S01]  /*5690*/  USHF.L.U32 UR41, UR41, 0x7, URZ ;  /* 0x0000000729297899 */ /* 0x000fe200080006ff */
[----:B------:R-:W-:Y:S02]  /*56a0*/  @!P1 SEL R3, R31, R0, !P2 ;  /* 0x000000001f039207 */ /* 0x000fe40005000000 */
[----:B------:R-:W-:Y:S03]  /*56b0*/  @P4 R2UR UR51, R36 ;  /* 0x00000000243342ca */ /* 0x000fe600000e0000 */
[----:B------:R-:W-:Y:S02]  /*56c0*/  @!P1 IMAD.IADD R0, R2, 0x1, -R3 ;  /* 0x0000000102009824 */ /* 0x000fe400078e0a03 */
[----:B------:R-:W-:Y:S02]  /*56d0*/  @!P1 IMAD.IADD R2, R3, 0x1, -R2 ;  /* 0x0000000103029824 */ /* 0x000fe400078e0a02 */
[----:B------:R-:W-:Y:S02]  /*56e0*/  @!P1 IMAD R31, R0, R9, R31 ;  /* 0x00000009001f9224 */ /* 0x000fe400078e021f */
[----:B------:R-:W-:Y:S01]  /*56f0*/  @!P1 IMAD R29, R2, R10, R29 ;  /* 0x0000000a021d9224 */ /* 0x000fe200078e021d */
[----:B------:R-:W-:Y:S06]  /*5700*/  @!P0 BRA `(.L_x_82) ;  /* 0x00000000007c8947 */ /* 0x000fec0003800000 */
[----:B------:R-:W1:Y:S01]  /*5710*/  LDCU.64 UR8, c[0x4][0x80] ;  /* 0x01001000ff0877ac */ /* 0x000e620008000a00 */
[----:B------:R-:W-:Y:S01]  /*5720*/  MOV R2, 0x0 ;  /* 0x0000000000027802 */ /* 0x000fe20000000f00 */
[----:B------:R-:W-:Y:S02]  /*5730*/  HFMA2 R12, -RZ, RZ, 0, 5.9604644775390625e-08 ;  /* 0x00000001ff0c7431 */ /* 0x000fe400000001ff */
[----:B------:R-:W-:Y:S01]  /*5740*/  IMAD.MOV.U32 R8, RZ, RZ, 0x70 ;  /* 0x00000070ff087424 */ /* 0x000fe200078e00ff */
[----:B------:R2:W3:Y:S01]  /*5750*/  LDC.64 R14, c[0x4][R2] ;  /* 0x01000000020e7b82 */ /* 0x0004e20000000a00 */
[----:B------:R-:W4:Y:S01]  /*5760*/  LDCU.64 UR6, c[0x4][0x88] ;  /* 0x01001100ff0677ac */ /* 0x000f220008000a00 */
[----:B------:R-:W-:Y:S01]  /*5770*/  IMAD.MOV.U32 R13, RZ, RZ, RZ ;  /* 0x000000ffff0d7224 */ /* 0x000fe200078e00ff */
[----:B------:R-:W2:Y:S01]  /*5780*/  LDCU.64 UR4, c[0x4][0x8] ;  /* 0x01000100ff0477ac */ /* 0x000ea20008000a00 */
[----:B-1----:R-:W-:Y:S01]  /*5790*/  MOV R5, UR9 ;  /* 0x0000000900057c02 */ /* 0x002fe20008000f00 */
[----:B------:R-:W-:Y:S01]  /*57a0*/  IMAD.U32 R4, RZ, RZ, UR8 ;  /* 0x00000008ff047e24 */ /* 0x000fe2000f8e00ff */
[----:B----4-:R-:W-:Y:S01]  /*57b0*/  MOV R7, UR7 ;  /* 0x0000000700077c02 */ /* 0x010fe20008000f00 */
[----:B------:R-:W-:Y:S01]  /*57c0*/  IMAD.U32 R6, RZ, RZ, UR6 ;  /* 0x00000006ff067e24 */ /* 0x000fe2000f8e00ff */
[----:B--2---:R-:W-:Y:S01]  /*57d0*/  MOV R11, UR5 ;  /* 0x00000005000b7c02 */ /* 0x004fe20008000f00 */
[----:B------:R-:W-:Y:S02]  /*57e0*/  IMAD.U32 R10, RZ, RZ, UR4 ;  /* 0x00000004ff0a7e24 */ /* 0x000fe4000f8e00ff */
[----:B------:R-:W-:Y:S07]  /*57f0*/  LEPC R20, `(.L_x_83) ;  /* 0x000000001014794e */ /* 0x000fee0000000000 */
[----:B---3-5:R-:W-:Y:S05]  /*5800*/  CALL.ABS.NOINC R14 ;  /* 0x000000000e007343 */ /* 0x028fea0003c00000 */
.L_x_83:
[----:B------:R-:W1:Y:S01]  /*5810*/  LDCU.64 UR8, c[0x4][0x80] ;  /* 0x01001000ff0877ac */ /* 0x000e620008000a00 */
[----:B------:R-:W2:Y:S01]  /*5820*/  LDC.64 R2, c[0x4][R2] ;  /* 0x0100000002027b82 */ /* 0x000ea20000000a00 */
[----:B------:R-:W-:Y:S02]  /*5830*/  HFMA2 R12, -RZ, RZ, 0, 5.9604644775390625e-08 ;  /* 0x00000001ff0c7431 */ /* 0x000fe400000001ff */
[----:B------:R-:W-:Y:S02]  /*5840*/  IMAD.MOV.U32 R8, RZ, RZ, 0x70 ;  /* 0x00000070ff087424 */ /* 0x000fe400078e00ff */
[----:B------:R-:W-:Y:S01]  /*5850*/  IMAD.MOV.U32 R13, RZ, RZ, RZ ;  /* 0x000000ffff0d7224 */ /* 0x000fe200078e00ff */
[----:B------:R-:W3:Y:S01]  /*5860*/  LDCU.64 UR6, c[0x4][0x88] ;  /* 0x01001100ff0677ac */ /* 0x000ee20008000a00 */
[----:B------:R-:W4:Y:S01]  /*5870*/  LDCU.64 UR4, c[0x4][0x8] ;  /* 0x01000100ff0477ac */ /* 0x000f220008000a00 */
[----:B-1----:R-:W-:Y:S02]  /*5880*/  MOV R4, UR8 ;  /* 0x0000000800047c02 */ /* 0x002fe40008000f00 */
[----:B------:R-:W-:Y:S02]  /*5890*/  MOV R5, UR9 ;  /* 0x0000000900057c02 */ /* 0x000fe40008000f00 */
[----:B---3--:R-:W-:Y:S01]  /*58a0*/  MOV R7, UR7 ;  /* 0x0000000700077c02 */ /* 0x008fe20008000f00 */
[----:B------:R-:W-:Y:S01]  /*58b0*/  IMAD.U32 R6, RZ, RZ, UR6 ;  /* 0x00000006ff067e24 */ /* 0x000fe2000f8e00ff */
[----:B----4-:R-:W-:Y:S01]  /*58c0*/  MOV R11, UR5 ;  /* 0x00000005000b7c02 */ /* 0x010fe20008000f00 */
[----:B------:R-:W-:Y:S02]  /*58d0*/  IMAD.U32 R10, RZ, RZ, UR4 ;  /* 0x00000004ff0a7e24 */ /* 0x000fe4000f8e00ff */
[----:B------:R-:W-:Y:S07]  /*58e0*/  LEPC R20, `(.L_x_82) ;  /* 0x000000001014794e */ /* 0x000fee0000000000 */
[----:B--2---:R-:W-:Y:S05]  /*58f0*/  CALL.ABS.NOINC R2 ;  /* 0x0000000002007343 */ /* 0x004fea0003c00000 */
.L_x_82:
[----:B------:R-:W-:Y:S05]  /*5900*/  BSYNC.RECONVERGENT B6 ;  /* 0x0000000000067941 */ /* 0x000fea0003800200 */
.L_x_81:
[----:B------:R-:W-:Y:S01]  /*5910*/  ISETP.NE.U32.AND P4, PT, R54, RZ, PT ;  /* 0x000000ff3600720c */ /* 0x000fe20003f85070 */
[----:B------:R-:W-:Y:S01]  /*5920*/  UISETP.NE.AND UP2, UPT, UR53, URZ, UPT ;  /* 0x000000ff3500728c */ /* 0x000fe2000bf45270 */
[----:B------:R-:W-:Y:S01]  /*5930*/  ISETP.NE.U32.AND P2, PT, RZ, UR36, PT ;  /* 0x00000024ff007c0c */ /* 0x000fe2000bf45070 */
[----:B------:R-:W-:Y:S01]  /*5940*/  UISETP.NE.U32.AND UP1, UPT, UR38, URZ, UPT ;  /* 0x000000ff2600728c */ /* 0x000fe2000bf25070 */
[----:B------:R-:W-:Y:S01]  /*5950*/  ISETP.NE.AND.EX P4, PT, R55, RZ, PT, P4 ;  /* 0x000000ff3700720c */ /* 0x000fe20003f85340 */
[----:B------:R-:W-:Y:S01]  /*5960*/  UPLOP3.LUT UP0, UPT, UPT, UPT, UPT, 0x40, 0x4 ;  /* 0x000000000004789c */ /* 0x000fe20003f0e870 */
[----:B------:R-:W-:Y:S01]  /*5970*/  ISETP.NE.AND.EX P2, PT, RZ, UR37, PT, P2 ;  /* 0x00000025ff007c0c */ /* 0x000fe2000bf45320 */
[----:B------:R-:W-:Y:S01]  /*5980*/  UISETP.NE.AND.EX UP1, UPT, UR39, URZ, UPT, UP1 ;  /* 0x000000ff2700728c */ /* 0x000fe2000bf25310 */
[----:B------:R-:W-:Y:S04]  /*5990*/  PLOP3.LUT P1, PT, PT, PT, UP2, 0x80, 0x8 ;  /* 0x000000000008781c */ /* 0x000fe80003f2f028 */
[----:B------:R-:W-:Y:S06]  /*59a0*/  @UP2 UPLOP3.LUT UP0, UPT, UPT, UPT, UP1, 0x80, 0x8 ;  /* 0x000000000008289c */ /* 0x000fec0003f0f010 */
[----:B------:R-:W-:Y:S01]  /*59b0*/  PLOP3.LUT P0, PT, PT, PT, UP0, 0x80, 0x8 ;  /* 0x000000000008781c */ /* 0x000fe20003f0f008 */
[----:B------:R-:W-:Y:S01]  /*59c0*/  @!UPT UIADD3 URZ, UPT, UPT, URZ, URZ, URZ ;  /* 0x000000fffffff290 */ /* 0x000fe2000fffe0ff */
[----:B------:R-:W-:Y:S11]  /*59d0*/  BRA.U !UP1, `(.L_x_84) ;  /* 0x0000000109387547 */ /* 0x000ff6000b800000 */
[----:B------:R-:W-:Y:S01]  /*59e0*/  UISETP.NE.U32.AND UP0, UPT, UR36, URZ, UPT ;  /* 0x000000ff2400728c */ /* 0x000fe2000bf05070 */
[----:B------:R-:W-:Y:S02]  /*59f0*/  HFMA2 R0, -RZ, RZ, 0, 5.9604644775390625e-08 ;  /* 0x00000001ff007431 */ /* 0x000fe400000001ff */
[----:B------:R-:W-:Y:S01]  /*5a00*/  IMAD.MOV.U32 R63, RZ, RZ, 0x1 ;  /* 0x00000001ff3f7424 */ /* 0x000fe200078e00ff */
[----:B------:R-:W-:Y:S06]  /*5a10*/  UISETP.NE.AND.EX UP0, UPT, UR37, URZ, UPT, UP0 ;  /* 0x000000ff2500728c */ /* 0x000fec000bf05300 */
[----:B------:R-:W-:Y:S05]  /*5a20*/  PLOP3.LUT P3, PT, PT, PT, UP0, 0x80, 0x8 ;  /* 0x000000000008781c */ /* 0x000fea0003f6f008 */
[----:B------:R-:W1:Y:S01]  /*5a30*/  @UP0 LDCU.64 UR6, c[0x0][0x888] ;  /* 0x00011100ff0607ac */ /* 0x000e620008000a00 */
[----:B------:R-:W-:Y:S07]  /*5a40*/  @UP0 UIMAD UR4, UR57, UR38, URZ ;  /* 0x00000026390402a4 */ /* 0x000fee000f8e02ff */
[----:B------:R-:W-:Y:S01]  /*5a50*/  @!P3 PRMT R63, R0, 0x7610, R63 ;  /* 0x00007610003fb816 */ /* 0x000fe2000000003f */
[----:B-1----:R-:W-:Y:S03]  /*5a60*/  @UP0 UIMAD.WIDE UR6, UR4, 0x4, UR6 ;  /* 0x00000004040608a5 */ /* 0x002fe6000f8e0206 */
[----:B------:R-:W1:Y:S03]  /*5a70*/  @!UP0 LDCU UR4, c[0x0][0x880] ;  /* 0x00011000ff0487ac */ /* 0x000e660008000800 */
[----:B------:R-:W-:Y:S01]  /*5a80*/  IMAD.U32 R2, RZ, RZ, UR6 ;  /* 0x00000006ff027e24 */ /* 0x000fe2000f8e00ff */
[----:B------:R-:W-:Y:S05]  /*5a90*/  MOV R3, UR7 ;  /* 0x0000000700037c02 */ /* 0x000fea0008000f00 */
[----:B-----5:R2:W5:Y:S02]  /*5aa0*/  @P3 LDG.E R35, desc[UR48][R2.64] ;  /* 0x0000003002233981 */ /* 0x020564000c1e1900 */
[----:B-12---:R-:W-:Y:S02]  /*5ab0*/  @!P3 IMAD.U32 R35, RZ, RZ, UR4 ;  /* 0x00000004ff23be24 */ /* 0x006fe4000f8e00ff */
.L_x_84:
[----:B------:R-:W-:Y:S05]  /*5ac0*/  @!P4 BRA `(.L_x_85) ;  /* 0x000000000020c947 */ /* 0x000fea0003800000 */
[----:B------:R-:W-:Y:S04]  /*5ad0*/  ISETP.NE.U32.AND P3, PT, R52, RZ, PT ;  /* 0x000000ff3400720c */ /* 0x000fe80003f65070 */
[----:B------:R-:W-:Y:S11]  /*5ae0*/  ISETP.NE.AND.EX P3, PT, R53, RZ, PT, P3 ;  /* 0x000000ff3500720c */ /* 0x000ff60003f65330 */
[----:B------:R-:W-:Y:S02]  /*5af0*/  @!UPT UIADD3 URZ, UPT, UPT, URZ, URZ, URZ ;  /* 0x000000fffffff290 */ /* 0x000fe4000fffe0ff */
[----:B------:R-:W1:Y:S01]  /*5b00*/  @P3 LDC.64 R2, c[0x0][0x8a8] ;  /* 0x00022a00ff023b82 */ /* 0x000e620000000a00 */
[----:B------:R-:W-:Y:S04]  /*5b10*/  @P3 IMAD R0, R54, UR57, RZ ;  /* 0x0000003936003c24 */ /* 0x000fe8000f8e02ff */
[----:B-1----:R-:W-:Y:S05]  /*5b20*/  @P3 IMAD.WIDE R2, R0, 0x4, R2 ;  /* 0x0000000400023825 */ /* 0x002fea00078e0202 */
[----:B-----5:R1:W5:Y:S02]  /*5b30*/  @P3 LDG.E R33, desc[UR48][R2.64] ;  /* 0x0000003002213981 */ /* 0x020364000c1e1900 */
[----:B-1----:R-:W2:Y:S02]  /*5b40*/  @!P3 LDC R33, c[0x0][0x8a0] ;  /* 0x00022800ff21bb82 */ /* 0x002ea40000000800 */
.L_x_85:
[----:B-----5:R-:W-:Y:S01]  /*5b50*/  FSETP.NEU.AND P3, PT, R35, RZ, PT ;  /* 0x000000ff2300720b */ /* 0x020fe20003f6d000 */
[----:B------:R-:W-:Y:S01]  /*5b60*/  IMAD.SHL.U32 R79, R19, 0x40, RZ ;  /* 0x00000040134f7824 */ /* 0x000fe200078e00ff */
[----:B------:R-:W-:Y:S01]  /*5b70*/  SEL R3, RZ, 0xffffffff, P2 ;  /* 0xffffffffff037807 */ /* 0x000fe20001000000 */
[----:B------:R-:W-:Y:S01]  /*5b80*/  IMAD.SHL.U32 R86, R71, 0x2, RZ ;  /* 0x0000000247567824 */ /* 0x000fe200078e00ff */
[----:B------:R-:W-:Y:S01]  /*5b90*/  @P1 LOP3.LUT P2, RZ, R63, 0xff, RZ, 0xc0, !PT ;  /* 0x000000ff3fff1812 */ /* 0x000fe2000784c0ff */
[----:B------:R-:W-:Y:S01]  /*5ba0*/  IMAD.HI.U32 R5, R79, R61, RZ ;  /* 0x0000003d4f057227 */ /* 0x000fe200078e00ff */
[----:B------:R-:W-:Y:S01]  /*5bb0*/  @P1 SEL R2, RZ, 0xffffffff, P3 ;  /* 0xffffffffff021807 */ /* 0x000fe20001800000 */
[----:B------:R-:W-:Y:S01]  /*5bc0*/  BSSY B1, `(.L_x_86) ;  /* 0x0000039000017945 */ /* 0x000fe20003800000 */
[----:B------:R-:W-:Y:S01]  /*5bd0*/  LOP3.LUT R70, R70, 0x1, RZ, 0x3c, !PT ;  /* 0x0000000146467812 */ /* 0x000fe200078e3cff */
[----:B------:R-:W-:Y:S01]  /*5be0*/  VIADD R84, R86, UR50 ;  /* 0x0000003256547c36 */ /* 0x000fe20008000000 */
[----:B------:R-:W-:Y:S01]  /*5bf0*/  @P0 SEL R2, R3, R2, !P2 ;  /* 0x0000000203020207 */ /* 0x000fe20005000000 */
[----:B------:R-:W-:Y:S01]  /*5c00*/  IMAD.MOV.U32 R85, RZ, RZ, 0x1 ;  /* 0x00000001ff557424 */ /* 0x000fe200078e00ff */
[----:B------:R-:W-:Y:S01]  /*5c10*/  LEA R83, R30, UR50, 0x3 ;  /* 0x000000321e537c11 */ /* 0x000fe2000f8e18ff */
[----:B------:R-:W-:Y:S01]  /*5c20*/  IMAD.IADD R34, R32, 0x1, R17 ;  /* 0x0000000120227824 */ /* 0x000fe200078e0211 */
[----:B------:R-:W-:Y:S01]  /*5c30*/  @P1 LOP3.LUT R2, R2, 0x1, RZ, 0xc0, !PT ;  /* 0x0000000102021812 */ /* 0x000fe200078ec0ff */
[----:B------:R-:W-:Y:S01]  /*5c40*/  IMAD.MOV.U32 R39, RZ, RZ, RZ ;  /* 0x000000ffff277224 */ /* 0x000fe200078e00ff */
[----:B------:R-:W-:Y:S02]  /*5c50*/  SHF.L.U32 R0, R69, 0x1f, RZ ;  /* 0x0000001f45007819 */ /* 0x000fe400000006ff */
[----:B------:R-:W-:Y:S02]  /*5c60*/  CS2R R50, SRZ ;  /* 0x0000000000327805 */ /* 0x000fe4000001ff00 */
[----:B------:R-:W-:Y:S02]  /*5c70*/  ISETP.NE.U32.OR P5, PT, R2, 0x1, !P1 ;  /* 0x000000010200780c */ /* 0x000fe40004fa5470 */
[----:B------:R-:W-:Y:S02]  /*5c80*/  CS2R R48, SRZ ;  /* 0x0000000000307805 */ /* 0x000fe4000001ff00 */
[----:B------:R-:W-:Y:S02]  /*5c90*/  ISETP.NE.AND P2, PT, R60, 0x1, PT ;  /* 0x000000013c00780c */ /* 0x000fe40003f45270 */
[----:B------:R-:W-:Y:S02]  /*5ca0*/  CS2R R42, SRZ ;  /* 0x00000000002a7805 */ /* 0x000fe4000001ff00 */
[----:B------:R-:W-:Y:S02]  /*5cb0*/  SHF.R.U32.HI R2, RZ, R58, R5 ;  /* 0x0000003aff027219 */ /* 0x000fe40000011605 */
[----:B------:R-:W-:Y:S02]  /*5cc0*/  CS2R R40, SRZ ;  /* 0x0000000000287805 */ /* 0x000fe4000001ff00 */
[----:B------:R-:W-:Y:S01]  /*5cd0*/  ISETP.NE.AND P4, PT, R59, 0x1, PT ;  /* 0x000000013b00780c */ /* 0x000fe20003f85270 */
[----:B------:R-:W-:Y:S01]  /*5ce0*/  IMAD.IADD R82, R75, 0x1, R84 ;  /* 0x000000014b527824 */ /* 0x000fe200078e0254 */
[----:B------:R-:W-:Y:S02]  /*5cf0*/  SEL R77, R79, R2, !P2 ;  /* 0x000000024f4d7207 */ /* 0x000fe40005000000 */
[----:B------:R-:W-:Y:S02]  /*5d00*/  PLOP3.LUT P2, PT, PT, PT, UP1, 0x80, 0x8 ;  /* 0x000000000008781c */ /* 0x000fe40003f4f018 */
[----:B------:R-:W-:Y:S01]  /*5d10*/  SEL R2, RZ, 0xffffffff, P3 ;  /* 0xffffffffff027807 */ /* 0x000fe20001800000 */
[----:B------:R-:W-:Y:S01]  /*5d20*/  IMAD.HI.U32 R78, R77, UR46, RZ ;  /* 0x0000002e4d4e7c27 */ /* 0x000fe2000f8e00ff */
[----:B------:R-:W-:Y:S02]  /*5d30*/  @P5 SHF.L.U32 R6, R70, 0x1f, RZ ;  /* 0x0000001f46065819 */ /* 0x000fe400000006ff */
[----:B------:R-:W-:Y:S02]  /*5d40*/  LOP3.LUT P3, R80, R63, 0xff, RZ, 0xc0, !PT ;  /* 0x000000ff3f507812 */ /* 0x000fe4000786c0ff */
[----:B------:R-:W1:Y:S01]  /*5d50*/  @P5 SYNCS.PHASECHK.TRANS64.TRYWAIT P1, [UR50+0x80], R6 ;  /* 0x00008006ff0055a7 */ /* 0x000e620008021132 */
[----:B------:R-:W-:Y:S02]  /*5d60*/  SHF.R.U32.HI R78, RZ, UR47, R78 ;  /* 0x0000002fff4e7c19 */ /* 0x000fe4000801164e */
[----:B------:R-:W-:Y:S02]  /*5d70*/  P2R R81, PR, RZ, 0x20 ;  /* 0x00000020ff517803 */ /* 0x000fe40000000000 */
[----:B------:R-:W-:Y:S01]  /*5d80*/  @P2 SEL R2, R3, R2, !P3 ;  /* 0x0000000203022207 */ /* 0x000fe20005800000 */
[----:B------:R-:W-:Y:S01]  /*5d90*/  IMAD.MOV R3, RZ, RZ, -R77 ;  /* 0x000000ffff037224 */ /* 0x000fe200078e0a4d */
[----:B------:R-:W-:Y:S02]  /*5da0*/  SEL R78, R77, R78, !P4 ;  /* 0x0000004e4d4e7207 */ /* 0x000fe40006000000 */
[----:B------:R-:W-:Y:S01]  /*5db0*/  LOP3.LUT R2, R2, 0x1, RZ, 0xc0, !PT ;  /* 0x0000000102027812 */ /* 0x000fe200078ec0ff */
[----:B------:R-:W-:Y:S02]  /*5dc0*/  IMAD R79, R60, R3, R79 ;  /* 0x000000033c4f7224 */ /* 0x000fe400078e024f */
[----:B------:R-:W-:Y:S01]  /*5dd0*/  IMAD.MOV R4, RZ, RZ, -R78 ;  /* 0x000000ffff047224 */ /* 0x000fe200078e0a4e */
[----:B------:R-:W-:Y:S01]  /*5de0*/  ISETP.NE.U32.AND P2, PT, R2, 0x1, PT ;  /* 0x000000010200780c */ /* 0x000fe20003f45070 */
[----:B------:R3:W4:Y:S03]  /*5df0*/  SYNCS.PHASECHK.TRANS64.TRYWAIT P0, [R83+URZ+0xe0], R0 ;  /* 0x0000e000530075a7 */ /* 0x00072600080011ff */
[----:B------:R-:W-:Y:S01]  /*5e00*/  P2R R87, PR, RZ, 0x4 ;  /* 0x00000004ff577803 */ /* 0x000fe20000000000 */
[----:B------:R-:W-:Y:S01]  /*5e10*/  IMAD R77, R59, R4, R77 ;  /* 0x000000043b4d7224 */ /* 0x000fe200078e024d */
[----:B-1----:R-:W-:Y:S01]  /*5e20*/  @P5 SEL R85, RZ, 0x1, !P1 ;  /* 0x00000001ff555807 */ /* 0x002fe20004800000 */
[----:B---3--:R-:W-:Y:S06]  /*5e30*/  @!P5 BRA `(.L_x_87) ;  /* 0x000000000044d947 */ /* 0x008fec0003800000 */
[----:B------:R-:W-:Y:S01]  /*5e40*/  IMAD.MOV.U32 R50, RZ, RZ, RZ ;  /* 0x000000ffff327224 */ /* 0x000fe200078e00ff */
[----:B------:R-:W-:Y:S01]  /*5e50*/  ISETP.NE.AND P1, PT, R85, RZ, PT ;  /* 0x000000ff5500720c */ /* 0x000fe20003f25270 */
[----:B------:R-:W-:Y:S01]  /*5e60*/  BSSY B0, `(.L_x_88) ;  /* 0x0000008000007945 */ /* 0x000fe20003800000 */
[----:B------:R-:W-:Y:S02]  /*5e70*/  CS2R R42, SRZ ;  /* 0x00000000002a7805 */ /* 0x000fe4000001ff00 */
[----:B------:R-:W-:Y:S02]  /*5e80*/  CS2R R40, SRZ ;  /* 0x0000000000287805 */ /* 0x000fe4000001ff00 */
[----:B------:R-:W-:Y:S07]  /*5e90*/  CS2R R48, SRZ ;  /* 0x0000000000307805 */ /* 0x000fee000001ff00 */
[----:B------:R-:W-:Y:S05]  /*5ea0*/  @P1 BRA `(.L_x_89) ;  /* 0x00000000000c1947 */ /* 0x000fea0003800000 */
[----:B------:R-:W-:Y:S04]  /*5eb0*/  SHF.L.U32 R3, R70, 0x1f, RZ ;  /* 0x0000001f46037819 */ /* 0x000fe800000006ff */
[----:B------:R-:W1:Y:S02]  /*5ec0*/  SYNCS.PHASECHK.TRANS64.TRYWAIT P1, [UR50+0x80], R3 ;  /* 0x00008003ff0075a7 */ /* 0x000e640008021132 */
[----:B-1----:R-:W-:Y:S05]  /*5ed0*/  @!P1 BRA `(.L_x_90) ;  /* 0x0000002c00a09947 */ /* 0x002fea0003800000 */
.L_x_89:
[----:B------:R-:W-:Y:S05]  /*5ee0*/  BSYNC B0 ;  /* 0x0000000000007941 */ /* 0x000fea0003800000 */
.L_x_88:
[----:B------:R-:W-:Y:S01]  /*5ef0*/  ISETP.NE.AND P1, PT, R87, RZ, PT ;  /* 0x000000ff5700720c */ /* 0x000fe20003f25270 */
[----:B------:R-:W-:Y:S11]  /*5f00*/  HFMA2 R39, -RZ, RZ, 0, 5.9604644775390625e-08 ;  /* 0x00000001ff277431 */ /* 0x000ff600000001ff */
[----:B------:R-:W-:Y:S01]  /*5f10*/  @!UPT UIADD3 URZ, UPT, UPT, URZ, URZ, URZ ;  /* 0x000000fffffff290 */ /* 0x000fe2000fffe0ff */
[----:B------:R-:W-:Y:S05]  /*5f20*/  @P1 WARPSYNC.ALL ;  /* 0x0000000000001948 */ /* 0x000fea0003800000 */
[----:B------:R3:W1:Y:S04]  /*5f30*/  @P1 LDSM.16.M88.4 R40, [R86+UR50+0x200] ;  /* 0x000200325628183b */ /* 0x0006680008000200 */
[----:B------:R3:W1:Y:S02]  /*5f40*/  @P1 LDSM.16.M88.4 R48, [R82+0x200] ;  /* 0x000200005230183b */ /* 0x0006640000000200 */
.L_x_87:
[----:B------:R-:W-:Y:S05]  /*5f50*/  BSYNC B1 ;  /* 0x0000000000017941 */ /* 0x000fea0003800000 */
.L_x_86:
[----:B-1----:R-:W-:Y:S04]  /*5f60*/  SHF.R.U32.HI R2, RZ, 0x15, R34 ;  /* 0x00000015ff027819 */ /* 0x002fe80000011622 */
[----:B------:R-:W-:Y:S01]  /*5f70*/  LOP3.LUT P1, RZ, R2, 0x3, R73, 0x48, !PT ;  /* 0x0000000302ff7812 */ /* 0x000fe20007824849 */
[----:B------:R-:W-:Y:S01]  /*5f80*/  @!UPT UIADD3 URZ, UPT, UPT, URZ, URZ, URZ ;  /* 0x000000fffffff290 */ /* 0x000fe2000fffe0ff */
[----:B----4-:R-:W-:Y:S11]  /*5f90*/  @P0 BRA `(.L_x_91) ;  /* 0x0000000000080947 */ /* 0x010ff60003800000 */
[----:B------:R-:W1:Y:S02]  /*5fa0*/  SYNCS.PHASECHK.TRANS64.TRYWAIT P0, [R83+URZ+0xe0], R0 ;  /* 0x0000e000530075a7 */ /* 0x000e6400080011ff */
[----:B-1----:R-:W-:Y:S05]  /*5fb0*/  @!P0 BRA `(.L_x_92) ;  /* 0x0000002c00808947 */ /* 0x002fea0003800000 */
.L_x_91:
[----:B------:R-:W-:Y:S05]  /*5fc0*/  @!P1 BRA `(.L_x_93) ;  /* 0x0000000000409947 */ /* 0x000fea0003800000 */
[----:B------:R-:W4:Y:S01]  /*5fd0*/  LDCU.64 UR8, c[0x4][0x70] ;  /* 0x01000e00ff0877ac */ /* 0x000f220008000a00 */
[----:B------:R-:W-:Y:S01]  /*5fe0*/  MOV R3, 0x0 ;  /* 0x0000000000037802 */ /* 0x000fe20000000f00 */
[----:B------:R-:W-:Y:S02]  /*5ff0*/  HFMA2 R12, -RZ, RZ, 0, 5.9604644775390625e-08 ;  /* 0x00000001ff0c7431 */ /* 0x000fe400000001ff */
[----:B------:R-:W-:Y:S02]  /*6000*/  IMAD.MOV.U32 R8, RZ, RZ, 0x192 ;  /* 0x00000192ff087424 */ /* 0x000fe400078e00ff */
[----:B------:R-:W-:Y:S01]  /*6010*/  IMAD.MOV.U32 R13, RZ, RZ, RZ ;  /* 0x000000ffff0d7224 */ /* 0x000fe200078e00ff */
[----:B------:R-:W5:Y:S01]  /*6020*/  LDCU.64 UR6, c[0x4][0x78] ;  /* 0x01000f00ff0677ac */ /* 0x000f620008000a00 */
[----:B------:R-:W1:Y:S01]  /*6030*/  LDC.64 R2, c[0x4][R3] ;  /* 0x0100000003027b82 */ /* 0x000e620000000a00 */
[----:B------:R-:W2:Y:S01]  /*6040*/  LDCU.64 UR4, c[0x4][0x10] ;  /* 0x01000200ff0477ac */ /* 0x000ea20008000a00 */
[----:B----4-:R-:W-:Y:S01]  /*6050*/  MOV R5, UR9 ;  /* 0x0000000900057c02 */ /* 0x010fe20008000f00 */
[----:B------:R-:W-:Y:S01]  /*6060*/  IMAD.U32 R4, RZ, RZ, UR8 ;  /* 0x00000008ff047e24 */ /* 0x000fe2000f8e00ff */
[----:B-----5:R-:W-:Y:S01]  /*6070*/  MOV R7, UR7 ;  /* 0x0000000700077c02 */ /* 0x020fe20008000f00 */
[----:B------:R-:W-:Y:S01]  /*6080*/  IMAD.U32 R6, RZ, RZ, UR6 ;  /* 0x00000006ff067e24 */ /* 0x000fe2000f8e00ff */
[----:B--2---:R-:W-:Y:S01]  /*6090*/  MOV R11, UR5 ;  /* 0x00000005000b7c02 */ /* 0x004fe20008000f00 */
[----:B------:R-:W-:Y:S02]  /*60a0*/  IMAD.U32 R10, RZ, RZ, UR4 ;  /* 0x00000004ff0a7e24 */ /* 0x000fe4000f8e00ff */
[----:B------:R-:W-:Y:S07]  /*60b0*/  LEPC R20, `(.L_x_93) ;  /* 0x000000001014794e */ /* 0x000fee0000000000 */
[----:B-1-3--:R-:W-:Y:S05]  /*60c0*/  CALL.ABS.NOINC R2 ;  /* 0x0000000002007343 */ /* 0x00afea0003c00000 */
.L_x_93:
[----:B------:R-:W-:Y:S01]  /*60d0*/  SHF.L.U32 R20, R40, 0x10, RZ ;  /* 0x0000001028147819 */ /* 0x000fe200000006ff */
[----:B------:R-:W-:Y:S05]  /*60e0*/  WARPSYNC.ALL ;  /* 0x0000000000007948 */ /* 0x000fea0003800000 */
[----:B------:R-:W-:Y:S01]  /*60f0*/  R2UR UR4, R34 ;  /* 0x00000000220472ca */ /* 0x000fe200000e0000 */
[----:B------:R-:W-:Y:S01]  /*6100*/  BSSY.RECONVERGENT B0, `(.L_x_94) ;  /* 0x0000050000007945 */ /* 0x000fe20003800200 */
[----:B------:R-:W-:Y:S02]  /*6110*/  LOP3.LUT R21, R40, 0xffff0000, RZ, 0xc0, !PT ;  /* 0xffff000028157812 */ /* 0x000fe400078ec0ff */
[C---:B------:R-:W-:Y:S02]  /*6120*/  SHF.L.U32 R36, R41.reuse, 0x10, RZ ;  /* 0x0000001029247819 */ /* 0x040fe400000006ff */
[----:B------:R-:W-:Y:S02]  /*6130*/  LOP3.LUT R38, R41, 0xffff0000, RZ, 0xc0, !PT ;  /* 0xffff000029267812 */ /* 0x000fe400078ec0ff */
[----:B------:R-:W-:Y:S02]  /*6140*/  SHF.L.U32 R37, R49, 0x10, RZ ;  /* 0x0000001031257819 */ /* 0x000fe400000006ff */
[----:B------:R-:W-:Y:S03]  /*6150*/  ISETP.NE.AND P0, PT, R72, RZ, PT ;  /* 0x000000ff4800720c */ /* 0x000fe60003f05270 */
[----:B------:R-:W1:Y:S02]  /*6160*/  LDTM.16dp256bit.x4 R4, tmem[UR4] ;  /* 0x00000004000479ee */ /* 0x000e640008120000 */
[C---:B-12---:R-:W-:Y:S01]  /*6170*/  FMUL R0, R33.reuse, R4 ;  /* 0x0000000421007220 */ /* 0x046fe20000400000 */
[C---:B------:R-:W-:Y:S01]  /*6180*/  FMUL R2, R33.reuse, R5 ;  /* 0x0000000521027220 */ /* 0x040fe20000400000 */
[C---:B------:R-:W-:Y:S01]  /*6190*/  FMUL R3, R33.reuse, R6 ;  /* 0x0000000621037220 */ /* 0x040fe20000400000 */
[----:B------:R-:W-:Y:S01]  /*61a0*/  FMUL R7, R33, R7 ;  /* 0x0000000721077220 */ /* 0x000fe20000400000 */
[C---:B------:R-:W-:Y:S01]  /*61b0*/  FFMA R0, R35.reuse, R20, R0 ;  /* 0x0000001423007223 */ /* 0x040fe20000000000 */
[C---:B------:R-:W-:Y:S01]  /*61c0*/  SHF.L.U32 R20, R42.reuse, 0x10, RZ ;  /* 0x000000102a147819 */ /* 0x040fe200000006ff */
[----:B------:R-:W-:Y:S01]  /*61d0*/  FFMA R2, R35, R21, R2 ;  /* 0x0000001523027223 */ /* 0x000fe20000000002 */
[----:B------:R-:W-:Y:S01]  /*61e0*/  SHF.L.U32 R21, R43, 0x10, RZ ;  /* 0x000000102b157819 */ /* 0x000fe200000006ff */
[----:B------:R-:W-:Y:S01]  /*61f0*/  FFMA R3, R35, R36, R3 ;  /* 0x0000002423037223 */ /* 0x000fe20000000003 */
[----:B------:R-:W-:Y:S01]  /*6200*/  LOP3.LUT R36, R42, 0xffff0000, RZ, 0xc0, !PT ;  /* 0xffff00002a247812 */ /* 0x000fe200078ec0ff */
[C---:B------:R-:W-:Y:S01]  /*6210*/  FMUL R4, R33.reuse, R8 ;  /* 0x0000000821047220 */ /* 0x040fe20000400000 */
[----:B------:R-:W-:Y:S01]  /*6220*/  F2FP.BF16.F32.PACK_AB R44, R2, R0 ;  /* 0x00000000022c723e */ /* 0x000fe200000010ff */
[C---:B------:R-:W-:Y:S01]  /*6230*/  FMUL R5, R33.reuse, R9 ;  /* 0x0000000921057220 */ /* 0x040fe20000400000 */
[----:B------:R-:W-:Y:S01]  /*6240*/  FMUL R6, R33, R10 ;  /* 0x0000000a21067220 */ /* 0x000fe20000400000 */
[----:B------:R-:W-:Y:S01]  /*6250*/  FFMA R7, R35, R38, R7 ;  /* 0x0000002623077223 */ /* 0x000fe20000000007 */
[----:B------:R-:W-:Y:S01]  /*6260*/  LOP3.LUT R38, R51, 0xffff0000, RZ, 0xc0, !PT ;  /* 0xffff000033267812 */ /* 0x000fe200078ec0ff */
[----:B------:R-:W-:Y:S01]  /*6270*/  FFMA R4, R35, R20, R4 ;  /* 0x0000001423047223 */ /* 0x000fe20000000004 */
[----:B------:R-:W-:Y:S01]  /*6280*/  LOP3.LUT R20, R43, 0xffff0000, RZ, 0xc0, !PT ;  /* 0xffff00002b147812 */ /* 0x000fe200078ec0ff */
[C---:B------:R-:W-:Y:S01]  /*6290*/  FFMA R5, R35.reuse, R36, R5 ;  /* 0x0000002423057223 */ /* 0x040fe20000000005 */
[C---:B------:R-:W-:Y:S01]  /*62a0*/  LOP3.LUT R36, R48.reuse, 0xffff0000, RZ, 0xc0, !PT ;  /* 0xffff000030247812 */ /* 0x040fe200078ec0ff */
[----:B------:R-:W-:Y:S01]  /*62b0*/  FFMA R6, R35, R21, R6 ;  /* 0x0000001523067223 */ /* 0x000fe20000000006 */
[----:B------:R-:W-:Y:S01]  /*62c0*/  SHF.L.U32 R21, R48, 0x10, RZ ;  /* 0x0000001030157819 */ /* 0x000fe200000006ff */
[----:B------:R-:W-:Y:S01]  /*62d0*/  FMUL R11, R33, R11 ;  /* 0x0000000b210b7220 */ /* 0x000fe20000400000 */
[----:B------:R-:W-:Y:S01]  /*62e0*/  F2FP.BF16.F32.PACK_AB R45, R7, R3 ;  /* 0x00000003072d723e */ /* 0x000fe200000010ff */
[C---:B------:R-:W-:Y:S01]  /*62f0*/  FMUL R8, R33.reuse, R12 ;  /* 0x0000000c21087220 */ /* 0x040fe20000400000 */
[C---:B------:R-:W-:Y:S01]  /*6300*/  FMUL R9, R33.reuse, R13 ;  /* 0x0000000d21097220 */ /* 0x040fe20000400000 */
[----:B------:R-:W-:Y:S01]  /*6310*/  FMUL R10, R33, R14 ;  /* 0x0000000e210a7220 */ /* 0x000fe20000400000 */
[C---:B------:R-:W-:Y:S01]  /*6320*/  FFMA R11, R35.reuse, R20, R11 ;  /* 0x00000014230b7223 */ /* 0x040fe2000000000b */
[----:B------:R-:W-:Y:S01]  /*6330*/  FFMA R8, R35, R21, R8 ;  /* 0x0000001523087223 */ /* 0x000fe20000000008 */
[----:B------:R-:W-:Y:S01]  /*6340*/  LOP3.LUT R20, R49, 0xffff0000, RZ, 0xc0, !PT ;  /* 0xffff000031147812 */ /* 0x000fe200078ec0ff */
[----:B------:R-:W-:Y:S01]  /*6350*/  FFMA R9, R35, R36, R9 ;  /* 0x0000002423097223 */ /* 0x000fe20000000009 */
[----:B------:R-:W-:Y:S01]  /*6360*/  FMUL R15, R33, R15 ;  /* 0x0000000f210f7220 */ /* 0x000fe20000400000 */
[C---:B------:R-:W-:Y:S01]  /*6370*/  SHF.L.U32 R21, R50.reuse, 0x10, RZ ;  /* 0x0000001032157819 */ /* 0x040fe200000006ff */
[----:B------:R-:W-:Y:S01]  /*6380*/  FFMA R10, R35, R37, R10 ;  /* 0x00000025230a7223 */ /* 0x000fe2000000000a */
[C---:B------:R-:W-:Y:S01]  /*6390*/  FMUL R12, R33.reuse, R16 ;  /* 0x00000010210c7220 */ /* 0x040fe20000400000 */
[----:B------:R-:W-:Y:S01]  /*63a0*/  LOP3.LUT R36, R50, 0xffff0000, RZ, 0xc0, !PT ;  /* 0xffff000032247812 */ /* 0x000fe200078ec0ff */
[----:B------:R-:W-:Y:S01]  /*63b0*/  FMUL R13, R33, R17 ;  /* 0x00000011210d7220 */ /* 0x000fe20000400000 */
[----:B------:R-:W-:Y:S01]  /*63c0*/  SHF.L.U32 R37, R51, 0x10, RZ ;  /* 0x0000001033257819 */ /* 0x000fe200000006ff */
[----:B------:R-:W-:Y:S01]  /*63d0*/  FMUL R14, R33, R18 ;  /* 0x00000012210e7220 */ /* 0x000fe20000400000 */
[----:B------:R-:W-:Y:S01]  /*63e0*/  FFMA R15, R35, R20, R15 ;  /* 0x00000014230f7223 */ /* 0x000fe2000000000f */
[----:B------:R-:W-:Y:S01]  /*63f0*/  FMUL R19, R33, R19 ;  /* 0x0000001321137220 */ /* 0x000fe20000400000 */
[C---:B------:R-:W-:Y:S01]  /*6400*/  FFMA R12, R35.reuse, R21, R12 ;  /* 0x00000015230c7223 */ /* 0x040fe2000000000c */
[C---:B------:R-:W-:Y:S01]  /*6410*/  FFMA R13, R35.reuse, R36, R13 ;  /* 0x00000024230d7223 */ /* 0x040fe2000000000d */
[C---:B------:R-:W-:Y:S01]  /*6420*/  FFMA R14, R35.reuse, R37, R14 ;  /* 0x00000025230e7223 */ /* 0x040fe2000000000e */
[----:B------:R-:W-:Y:S01]  /*6430*/  FFMA R19, R35, R38, R19 ;  /* 0x0000002623137223 */ /* 0x000fe20000000013 */
[----:B------:R-:W-:Y:S02]  /*6440*/  F2FP.BF16.F32.PACK_AB R46, R5, R4 ;  /* 0x00000004052e723e */ /* 0x000fe400000010ff */
[----:B------:R-:W-:Y:S02]  /*6450*/  F2FP.BF16.F32.PACK_AB R47, R11, R6 ;  /* 0x000000060b2f723e */ /* 0x000fe400000010ff */
[----:B------:R-:W-:Y:S02]  /*6460*/  F2FP.BF16.F32.PACK_AB R88, R9, R8 ;  /* 0x000000080958723e */ /* 0x000fe400000010ff */
[----:B------:R-:W-:Y:S01]  /*6470*/  F2FP.BF16.F32.PACK_AB R89, R15, R10 ;  /* 0x0000000a0f59723e */ /* 0x000fe200000010ff */
[----:B------:R1:W-:Y:S01]  /*6480*/  STSM.16.M88.4 [R84+0x200], R44 ;  /* 0x0002002c54007844 */ /* 0x0003e20000000200 */
[----:B------:R-:W-:Y:S02]  /*6490*/  F2FP.BF16.F32.PACK_AB R90, R13, R12 ;  /* 0x0000000c0d5a723e */ /* 0x000fe400000010ff */
[----:B------:R-:W-:Y:S05]  /*64a0*/  F2FP.BF16.F32.PACK_AB R91, R19, R14 ;  /* 0x0000000e135b723e */ /* 0x000fea00000010ff */
[----:B------:R1:W-:Y:S01]  /*64b0*/  STSM.16.M88.4 [R82+0x200], R88 ;  /* 0x0002005852007844 */ /* 0x0003e20000000200 */
[----:B------:R-:W-:Y:S01]  /*64c0*/  @!PT LDS RZ, [RZ] ;  /* 0x00000000fffff984 */ /* 0x000fe20000000800 */
[----:B------:R-:W-:Y:S01]  /*64d0*/  @!PT LDS RZ, [RZ] ;  /* 0x00000000fffff984 */ /* 0x000fe20000000800 */
[----:B------:R-:W-:Y:S01]  /*64e0*/  @!PT LDS RZ, [RZ] ;  /* 0x00000000fffff984 */ /* 0x000fe20000000800 */
[----:B------:R-:W-:Y:S01]  /*64f0*/  @!PT LDS RZ, [RZ] ;  /* 0x00000000fffff984 */ /* 0x000fe20000000800 */
[----:B------:R2:W-:Y:S07]  /*6500*/  MEMBAR.ALL.CTA ;  /* 0x0000000000007992 */ /* 0x0005ee0000008000 */
[----:B--2---:R-:W2:Y:S02]  /*6510*/  FENCE.VIEW.ASYNC.S ;  /* 0x00000000000073c6 */ /* 0x004ea40000000000 */
[----:B--2---:R-:W-:Y:S06]  /*6520*/  BAR.SYNC.DEFER_BLOCKING 0x1, 0x80 ;  /* 0x0042000000007b1d */ /* 0x004fec0000010000 */
[----:B------:R-:W-:Y:S05]  /*6530*/  @P0 BRA `(.L_x_95) ;  /* 0x0000000000300947 */ /* 0x000fea0003800000 */
[----:B------:R-:W-:Y:S01]  /*6540*/  UIADD3 UR6, UPT, UPT, UR50, 0x200, URZ ;  /* 0x0000020032067890 */ /* 0x000fe2000fffe0ff */
[----:B------:R-:W-:Y:S01]  /*6550*/  R2UR UR42, R79 ;  /* 0x000000004f2a72ca */ /* 0x000fe200000e0000 */
[----:B------:R-:W-:Y:S01]  /*6560*/  UIADD3 UR4, UP0, UPT, UR54, 0x680, URZ ;  /* 0x0000068036047890 */ /* 0x000fe2000ff1e0ff */
[----:B------:R-:W-:Y:S02]  /*6570*/  R2UR UR43, R77 ;  /* 0x000000004d2b72ca */ /* 0x000fe400000e0000 */
[----:B------:R-:W-:Y:S01]  /*6580*/  R2UR UR44, R78 ;  /* 0x000000004e2c72ca */ /* 0x000fe200000e0000 */
[----:B------:R-:W-:Y:S01]  /*6590*/  IMAD.U32 R74, RZ, RZ, UR6 ;  /* 0x00000006ff4a7e24 */ /* 0x000fe2000f8e00ff */
[----:B------:R-:W-:Y:S04]  /*65a0*/  UIADD3.X UR5, UPT, UPT, URZ, UR55, URZ, UP0, !UPT ;  /* 0x00000037ff057290 */ /* 0x000fe800087fe4ff */
[----:B------:R-:W-:Y:S11]  /*65b0*/  R2UR UR40, R74 ;  /* 0x000000004a2872ca */ /* 0x000ff600000e0000 */
[----:B------:R-:W-:Y:S02]  /*65c0*/  @!UPT UIADD3 URZ, UPT, UPT, URZ, URZ, URZ ;  /* 0x000000fffffff290 */ /* 0x000fe4000fffe0ff */
[----:B------:R2:W-:Y:S01]  /*65d0*/  UTMASTG.4D.IM2COL [UR40], [UR4] ;  /* 0x00000028040073b5 */ /* 0x0005e20008058000 */
[----:B------:R0:W-:Y:S01]  /*65e0*/  UTMACMDFLUSH ;  /* 0x00000000000079b7 */ /* 0x0001e20000000000 */
[----:B--2---:R-:W-:Y:S04]  /*65f0*/  DEPBAR.LE SB0, 0x1 ;  /* 0x000080400000791a */ /* 0x004fe80000000000 */
.L_x_95:
[----:B------:R-:W-:Y:S05]  /*6600*/  BSYNC.RECONVERGENT B0 ;  /* 0x0000000000007941 */ /* 0x000fea0003800200 */
.L_x_94:
[----:B------:R-:W-:Y:S01]  /*6610*/  BAR.SYNC.DEFER_BLOCKING 0x1, 0x80 ;  /* 0x0042000000007b1d */ /* 0x000fe20000010000 */
[----:B------:R-:W-:Y:S01]  /*6620*/  ISETP.NE.AND P1, PT, R81, RZ, PT ;  /* 0x000000ff5100720c */ /* 0x000fe20003f25270 */
[----:B------:R-:W-:Y:S01]  /*6630*/  UISETP.NE.AND UP0, UPT, UR52, URZ, UPT ;  /* 0x000000ff3400728c */ /* 0x000fe2000bf05270 */
[----:B------:R-:W-:Y:S11]  /*6640*/  LEA R4, R39, UR50, 0x3 ;  /* 0x0000003227047c11 */ /* 0x000ff6000f8e18ff */
[----:B------:R-:W-:Y:S01]  /*6650*/  @P1 SHF.L.U32 R3, R70, 0x1f, RZ ;  /* 0x0000001f46031819 */ /* 0x000fe200000006ff */
[----:B------:R-:W-:Y:S06]  /*6660*/  BRA.U !UP0, `(.L_x_96) ;  /* 0x0000000108247547 */ /* 0x000fec000b800000 */
[----:B------:R-:W2:Y:S01]  /*6670*/  S2R R0, SR_CgaCtaId ;  /* 0x0000000000007919 */ /* 0x000ea20000008800 */
[----:B------:R-:W-:Y:S01]  /*6680*/  IMAD.U32 R2, RZ, RZ, UR56 ;  /* 0x00000038ff027e24 */ /* 0x000fe2000f8e00ff */
[----:B------:R-:W-:Y:S04]  /*6690*/  UIADD3 UR56, UPT, UPT, UR56, 0x1, URZ ;  /* 0x0000000138387890 */ /* 0x000fe8000fffe0ff */
[----:B------:R-:W-:Y:S01]  /*66a0*/  @P1 LEA R2, R2, UR50, 0x3 ;  /* 0x0000003202021c11 */ /* 0x000fe2000f8e18ff */
[----:B------:R-:W-:Y:S04]  /*66b0*/  UISETP.NE.AND UP0, UPT, UR56, 0x4, UPT ;  /* 0x000000043800788c */ /* 0x000fe8000bf05270 */
[----:B------:R-:W-:Y:S01]  /*66c0*/  @P1 VIADD R5, R2, 0xa0 ;  /* 0x000000a002051836 */ /* 0x000fe20000000000 */
[----:B------:R-:W-:Y:S04]  /*66d0*/  USEL UR56, UR56, URZ, UP0 ;  /* 0x000000ff38387287 */ /* 0x000fe80008000000 */
[----:B--2---:R-:W-:Y:S04]  /*66e0*/  @P1 PRMT R0, R0, 0x654, R5 ;  /* 0x0000065400001816 */ /* 0x004fe80000000005 */
[----:B------:R2:W-:Y:S04]  /*66f0*/  @P1 SYNCS.ARRIVE.TRANS64.RED.A1T0 RZ, [R0+URZ], RZ ;  /* 0x000000ff00ff19a7 */ /* 0x0005e800081004ff */
.L_x_96:
[----:B------:R-:W4:Y:S01]  /*6700*/  @P1 SYNCS.PHASECHK.TRANS64.TRYWAIT P0, [R4+URZ+0x80], R3 ;  /* 0x00008003040015a7 */ /* 0x000f2200080011ff */
[----:B------:R-:W-:Y:S01]  /*6710*/  BSSY B1, `(.L_x_97) ;  /* 0x0000013000017945 */ /* 0x000fe20003800000 */
[----:B----4-:R-:W-:Y:S03]  /*6720*/  @P1 SEL R85, RZ, 0x1, !P0 ;  /* 0x00000001ff551807 */ /* 0x010fe60004000000 */
[----:B------:R-:W-:Y:S05]  /*6730*/  @!P1 BRA `(.L_x_98) ;  /* 0x0000000000409947 */ /* 0x000fea0003800000 */
[----:B------:R-:W-:Y:S01]  /*6740*/  ISETP.NE.AND P1, PT, R87, RZ, PT ;  /* 0x000000ff5700720c */ /* 0x000fe20003f25270 */
[----:B------:R-:W-:Y:S01]  /*6750*/  BSSY B0, `(.L_x_99) ;  /* 0x0000009000007945 */ /* 0x000fe20003800000 */
[----:B------:R-:W-:Y:S11]  /*6760*/  ISETP.NE.AND P0, PT, R85, RZ, PT ;  /* 0x000000ff5500720c */ /* 0x000ff60003f05270 */
[----:B------:R-:W-:Y:S05]  /*6770*/  @P1 IMAD R2, R39, 0x1000, R86 ;  /* 0x0000100027021824 */ /* 0x000fea00078e0256 */
[----:B--2---:R-:W-:Y:S05]  /*6780*/  @P1 IADD3 R0, PT, PT, R2, UR50, RZ ;  /* 0x0000003202001c10 */ /* 0x004fea000fffe0ff */
[----:B------:R-:W-:Y:S01]  /*6790*/  @P1 IMAD.IADD R0, R75, 0x1, R0 ;  /* 0x000000014b001824 */ /* 0x000fe200078e0200 */
[----:B------:R-:W-:Y:S06]  /*67a0*/  @P0 BRA `(.L_x_100) ;  /* 0x00000000000c0947 */ /* 0x000fec0003800000 */
[----:B------:R-:W-:Y:S04]  /*67b0*/  SHF.L.U32 R3, R70, 0x1f, RZ ;  /* 0x0000001f46037819 */ /* 0x000fe800000006ff */
[----:B------:R-:W2:Y:S02]  /*67c0*/  SYNCS.PHASECHK.TRANS64.TRYWAIT P0, [R4+URZ+0x80], R3 ;  /* 0x00008003040075a7 */ /* 0x000ea400080011ff */
[----:B--2---:R-:W-:Y:S05]  /*67d0*/  @!P0 BRA `(.L_x_101) ;  /* 0x00000024008c8947 */ /* 0x004fea0003800000 */
.L_x_100:
[----:B------:R-:W-:Y:S05]  /*67e0*/  BSYNC B0 ;  /* 0x0000000000007941 */ /* 0x000fea0003800000 */
.L_x_99:
[----:B------:R-:W-:Y:S02]  /*67f0*/  ISETP.NE.AND P0, PT, R87, RZ, PT ;  /* 0x000000ff5700720c */ /* 0x000fe40003f05270 */
[----:B------:R-:W-:Y:S11]  /*6800*/  IADD3 R39, PT, PT, R39, 0x1, RZ ;  /* 0x0000000127277810 */ /* 0x000ff60007ffe0ff */
[----:B------:R-:W-:Y:S05]  /*6810*/  @P0 WARPSYNC.ALL ;  /* 0x0000000000000948 */ /* 0x000fea0003800000 */
[----:B------:R4:W1:Y:S04]  /*6820*/  @P0 LDSM.16.M88.4 R40, [R2+UR50+0x200] ;  /* 0x000200320228083b */ /* 0x0008680008000200 */
[----:B------:R4:W1:Y:S02]  /*6830*/  @P0 LDSM.16.M88.4 R48, [R0+0x200] ;  /* 0x000200000030083b */ /* 0x0008640000000200 */
.L_x_98:
[----:B------:R-:W-:Y:S05]  /*6840*/  BSYNC B1 ;  /* 0x0000000000017941 */ /* 0x000fea0003800000 */
.L_x_97:
[----:B--2-4-:R-:W-:Y:S05]  /*6850*/  VIADD R0, R34, 0x20 ;  /* 0x0000002022007836 */ /* 0x014fea0000000000 */
[----:B------:R-:W-:Y:S04]  /*6860*/  SHF.R.U32.HI R0, RZ, 0x15, R0 ;  /* 0x00000015ff007819 */ /* 0x000fe80000011600 */
[----:B------:R-:W-:Y:S11]  /*6870*/  LOP3.LUT P0, RZ, R0, 0x3, R73, 0x48, !PT ;  /* 0x0000000300ff7812 */ /* 0x000ff60007804849 */
[----:B------:R-:W-:Y:S02]  /*6880*/  @!UPT UIADD3 URZ, UPT, UPT, URZ, URZ, URZ ;  /* 0x000000fffffff290 */ /* 0x000fe4000fffe0ff */
[----:B------:R-:W-:Y:S05]  /*6890*/  @!P0 BRA `(.L_x_102) ;  /* 0x0000000000408947 */ /* 0x000fea0003800000 */
[----:B------:R-:W2:Y:S01]  /*68a0*/  LDCU.64 UR8, c[0x4][0x70] ;  /* 0x01000e00ff0877ac */ /* 0x000ea20008000a00 */
[----:B------:R-:W-:Y:S01]  /*68b0*/  MOV R3, 0x0 ;  /* 0x0000000000037802 */ /* 0x000fe20000000f00 */
[----:B------:R-:W-:Y:S02]  /*68c0*/  HFMA2 R12, -RZ, RZ, 0, 5.9604644775390625e-08 ;  /* 0x00000001ff0c7431 */ /* 0x000fe400000001ff */
[----:B------:R-:W-:Y:S02]  /*68d0*/  IMAD.MOV.U32 R8, RZ, RZ, 0x192 ;  /* 0x00000192ff087424 */ /* 0x000fe400078e00ff */
[----:B------:R-:W-:Y:S01]  /*68e0*/  IMAD.MOV.U32 R13, RZ, RZ, RZ ;  /* 0x000000ffff0d7224 */ /* 0x000fe200078e00ff */
[----:B------:R-:W4:Y:S01]  /*68f0*/  LDCU.64 UR6, c[0x4][0x78] ;  /* 0x01000f00ff0677ac */ /* 0x000f220008000a00 */
[----:B------:R-:W1:Y:S01]  /*6900*/  LDC.64 R2, c[0x4][R3] ;  /* 0x0100000003027b82 */ /* 0x000e620000000a00 */
[----:B------:R-:W5:Y:S01]  /*6910*/  LDCU.64 UR4, c[0x4][0x10] ;  /* 0x01000200ff0477ac */ /* 0x000f620008000a00 */
[----:B--2---:R-:W-:Y:S01]  /*6920*/  MOV R5, UR9 ;  /* 0x0000000900057c02 */ /* 0x004fe20008000f00 */
[----:B------:R-:W-:Y:S01]  /*6930*/  IMAD.U32 R4, RZ, RZ, UR8 ;  /* 0x00000008ff047e24 */ /* 0x000fe2000f8e00ff */
[----:B----4-:R-:W-:Y:S01]  /*6940*/  MOV R7, UR7 ;  /* 0x0000000700077c02 */ /* 0x010fe20008000f00 */
[----:B------:R-:W-:Y:S01]  /*6950*/  IMAD.U32 R6, RZ, RZ, UR6 ;  /* 0x00000006ff067e24 */ /* 0x000fe2000f8e00ff */
[----:B-----5:R-:W-:Y:S01]  /*6960*/  MOV R11, UR5 ;  /* 0x00000005000b7c02 */ /* 0x020fe20008000f00 */
[----:B------:R-:W-:Y:S02]  /*6970*/  IMAD.U32 R10, RZ, RZ, UR4 ;  /* 0x00000004ff0a7e24 */ /* 0x000fe4000f8e00ff */
[----:B------:R-:W-:Y:S07]  /*6980*/  LEPC R20, `(.L_x_102) ;  /* 0x000000001014794e */ /* 0x000fee0000000000 */
[----:B-1-3--:R-:W-:Y:S05]  /*6990*/  CALL.ABS.NOINC R2 ;  /* 0x0000000002007343 */ /* 0x00afea0003c00000 */
.L_x_102:
[----:B-1----:R-:W-:Y:S01]  /*69a0*/  SHF.L.U32 R20, R40, 0x10, RZ ;  /* 0x0000001028147819 */ /* 0x002fe200000006ff */
[----:B------:R-:W-:Y:S05]  /*69b0*/  WARPSYNC.ALL ;  /* 0x0000000000007948 */ /* 0x000fea0003800000 */
[----:B------:R-:W-:Y:S01]  /*69c0*/  R2UR UR4, R34 ;  /* 0x00000000220472ca */ /* 0x000fe200000e0000 */
[----:B------:R-:W1:Y:S01]  /*69d0*/  S2R R92, SR_CgaCtaId ;  /* 0x00000000005c7919 */ /* 0x000e620000008800 */
[----:B------:R-:W-:Y:S01]  /*69e0*/  LOP3.LUT R21, R40, 0xffff0000, RZ, 0xc0, !PT ;  /* 0xffff000028157812 */ /* 0x000fe200078ec0ff */
[----:B------:R-:W-:Y:S01]  /*69f0*/  BSSY.RECONVERGENT B0, `(.L_x_103) ;  /* 0x0000054000007945 */ /* 0x000fe20003800200 */
[----:B------:R-:W-:Y:S02]  /*6a00*/  LOP3.LUT R36, R41, 0xffff0000, RZ, 0xc0, !PT ;  /* 0xffff000029247812 */ /* 0x000fe400078ec0ff */
[----:B------:R-:W-:Y:S02]  /*6a10*/  SHF.L.U32 R37, R49, 0x10, RZ ;  /* 0x0000001031257819 */ /* 0x000fe400000006ff */
[----:B------:R-:W-:Y:S02]  /*6a20*/  LOP3.LUT R38, R51, 0xffff0000, RZ, 0xc0, !PT ;  /* 0xffff000033267812 */ /* 0x000fe400078ec0ff */
[----:B------:R-:W-:Y:S02]  /*6a30*/  ISETP.NE.AND P6, PT, R81, RZ, PT ;  /* 0x000000ff5100720c */ /* 0x000fe40003fc5270 */
[----:B------:R-:W-:Y:S01]  /*6a40*/  ISETP.NE.AND P0, PT, R72, RZ, PT ;  /* 0x000000ff4800720c */ /* 0x000fe20003f05270 */
[----:B------:R-:W2:Y:S01]  /*6a50*/  LDTM.16dp256bit.x4 R4, tmem[UR4+0x20] ;  /* 0x00002004000479ee */ /* 0x000ea20008120000 */
[----:B------:R-:W-:Y:S09]  /*6a60*/  MOV R93, UR56 ;  /* 0x00000038005d7c02 */ /* 0x000ff20008000f00 */
[----:B------:R-:W-:Y:S04]  /*6a70*/  @P6 LEA R93, R93, UR50, 0x3 ;  /* 0x000000325d5d6c11 */ /* 0x000fe8000f8e18ff */
[----:B------:R-:W-:Y:S04]  /*6a80*/  @P6 IADD3 R93, PT, PT, R93, 0xa0, RZ ;  /* 0x000000a05d5d6810 */ /* 0x000fe80007ffe0ff */
[----:B-1----:R-:W-:Y:S01]  /*6a90*/  @P6 PRMT R93, R92, 0x654, R93 ;  /* 0x000006545c5d6816 */ /* 0x002fe2000000005d */
[C---:B--2---:R-:W-:Y:S01]  /*6aa0*/  FMUL R0, R33.reuse, R4 ;  /* 0x0000000421007220 */ /* 0x044fe20000400000 */
[C---:B------:R-:W-:Y:S01]  /*6ab0*/  FMUL R2, R33.reuse, R5 ;  /* 0x0000000521027220 */ /* 0x040fe20000400000 */
[C---:B------:R-:W-:Y:S01]  /*6ac0*/  FMUL R3, R33.reuse, R6 ;  /* 0x0000000621037220 */ /* 0x040fe20000400000 */
[----:B------:R-:W-:Y:S01]  /*6ad0*/  FMUL R7, R33, R7 ;  /* 0x0000000721077220 */ /* 0x000fe20000400000 */
[----:B------:R-:W-:Y:S01]  /*6ae0*/  FFMA R0, R35, R20, R0 ;  /* 0x0000001423007223 */ /* 0x000fe20000000000 */
[----:B------:R-:W-:Y:S01]  /*6af0*/  SHF.L.U32 R20, R41, 0x10, RZ ;  /* 0x0000001029147819 */ /* 0x000fe200000006ff */
[----:B------:R-:W-:Y:S01]  /*6b00*/  FFMA R2, R35, R21, R2 ;  /* 0x0000001523027223 */ /* 0x000fe20000000002 */
[----:B------:R-:W-:Y:S01]  /*6b10*/  SHF.L.U32 R21, R43, 0x10, RZ ;  /* 0x000000102b157819 */ /* 0x000fe200000006ff */
[C---:B------:R-:W-:Y:S01]  /*6b20*/  FMUL R4, R33.reuse, R8 ;  /* 0x0000000821047220 */ /* 0x040fe20000400000 */
[----:B------:R-:W-:Y:S01]  /*6b30*/  FMUL R5, R33, R9 ;  /* 0x0000000921057220 */ /* 0x000fe20000400000 */
[C---:B------:R-:W-:Y:S01]  /*6b40*/  FFMA R3, R35.reuse, R20, R3 ;  /* 0x0000001423037223 */ /* 0x040fe20000000003 */
[C---:B------:R-:W-:Y:S01]  /*6b50*/  SHF.L.U32 R20, R42.reuse, 0x10, RZ ;  /* 0x000000102a147819 */ /* 0x040fe200000006ff */
[----:B------:R-:W-:Y:S01]  /*6b60*/  FFMA R7, R35, R36, R7 ;  /* 0x0000002423077223 */ /* 0x000fe20000000007 */
[----:B------:R-:W-:Y:S01]  /*6b70*/  LOP3.LUT R36, R42, 0xffff0000, RZ, 0xc0, !PT ;  /* 0xffff00002a247812 */ /* 0x000fe200078ec0ff */
[----:B------:R-:W-:Y:S01]  /*6b80*/  FMUL R6, R33, R10 ;  /* 0x0000000a21067220 */ /* 0x000fe20000400000 */
[----:B------:R-:W-:Y:S01]  /*6b90*/  F2FP.BF16.F32.PACK_AB R44, R2, R0 ;  /* 0x00000000022c723e */ /* 0x000fe200000010ff */
[----:B------:R-:W-:Y:S01]  /*6ba0*/  FFMA R4, R35, R20, R4 ;  /* 0x0000001423047223 */ /* 0x000fe20000000004 */
[----:B------:R-:W-:Y:S01]  /*6bb0*/  LOP3.LUT R20, R43, 0xffff0000, RZ, 0xc0, !PT ;  /* 0xffff00002b147812 */ /* 0x000fe200078ec0ff */
[----:B------:R-:W-:Y:S01]  /*6bc0*/  FMUL R11, R33, R11 ;  /* 0x0000000b210b7220 */ /* 0x000fe20000400000 */
[----:B------:R-:W-:Y:S01]  /*6bd0*/  F2FP.BF16.F32.PACK_AB R45, R7, R3 ;  /* 0x00000003072d723e */ /* 0x000fe200000010ff */
[C---:B------:R-:W-:Y:S01]  /*6be0*/  FFMA R5, R35.reuse, R36, R5 ;  /* 0x0000002423057223 */ /* 0x040fe20000000005 */
[----:B------:R-:W-:Y:S01]  /*6bf0*/  LOP3.LUT R36, R50, 0xffff0000, RZ, 0xc0, !PT ;  /* 0xffff000032247812 */ /* 0x000fe200078ec0ff */
[C---:B------:R-:W-:Y:S01]  /*6c00*/  FFMA R6, R35.reuse, R21, R6 ;  /* 0x0000001523067223 */ /* 0x040fe20000000006 */
[C---:B------:R-:W-:Y:S01]  /*6c10*/  SHF.L.U32 R21, R48.reuse, 0x10, RZ ;  /* 0x0000001030157819 */ /* 0x040fe200000006ff */
[----:B------:R-:W-:Y:S01]  /*6c20*/  FFMA R11, R35, R20, R11 ;  /* 0x00000014230b7223 */ /* 0x000fe2000000000b */
[----:B------:R-:W-:Y:S01]  /*6c30*/  LOP3.LUT R20, R48, 0xffff0000, RZ, 0xc0, !PT ;  /* 0xffff000030147812 */ /* 0x000fe200078ec0ff */
[----:B------:R-:W-:Y:S01]  /*6c40*/  FMUL R8, R33, R12 ;  /* 0x0000000c21087220 */ /* 0x000fe20000400000 */
[----:B------:R-:W-:Y:S01]  /*6c50*/  F2FP.BF16.F32.PACK_AB R46, R5, R4 ;  /* 0x00000004052e723e */ /* 0x000fe200000010ff */
[C---:B------:R-:W-:Y:S01]  /*6c60*/  FMUL R9, R33.reuse, R13 ;  /* 0x0000000d21097220 */ /* 0x040fe20000400000 */
[----:B------:R-:W-:Y:S01]  /*6c70*/  FMUL R10, R33, R14 ;  /* 0x0000000e210a7220 */ /* 0x000fe20000400000 */
[----:B------:R-:W-:Y:S01]  /*6c80*/  FFMA R8, R35, R21, R8 ;  /* 0x0000001523087223 */ /* 0x000fe20000000008 */
[----:B------:R-:W-:Y:S01]  /*6c90*/  FMUL R15, R33, R15 ;  /* 0x0000000f210f7220 */ /* 0x000fe20000400000 */
[----:B------:R-:W-:Y:S01]  /*6ca0*/  FFMA R9, R35, R20, R9 ;  /* 0x0000001423097223 */ /* 0x000fe20000000009 */
[----:B------:R-:W-:Y:S01]  /*6cb0*/  LOP3.LUT R20, R49, 0xffff0000, RZ, 0xc0, !PT ;  /* 0xffff000031147812 */ /* 0x000fe200078ec0ff */
[----:B------:R-:W-:Y:S01]  /*6cc0*/  FFMA R10, R35, R37, R10 ;  /* 0x00000025230a7223 */ /* 0x000fe2000000000a */
[----:B------:R-:W-:Y:S01]  /*6cd0*/  SHF.L.U32 R21, R50, 0x10, RZ ;  /* 0x0000001032157819 */ /* 0x000fe200000006ff */
[C---:B------:R-:W-:Y:S01]  /*6ce0*/  FMUL R12, R33.reuse, R16 ;  /* 0x00000010210c7220 */ /* 0x040fe20000400000 */
        /* <DEDUP_REMOVED lines=11> */
[----:B------:R-:W-:Y:S01]  /*6da0*/  F2FP.BF16.F32.PACK_AB R89, R15, R10 ;  /* 0x0000000a0f59723e */ /* 0x000fe200000010ff */
[----:B------:R1:W-:Y:S01]  /*6db0*/  STSM.16.M88.4 [R84+0x1200], R44 ;  /* 0x0012002c54007844 */ /* 0x0003e20000000200 */
[----:B------:R-:W-:Y:S02]  /*6dc0*/  F2FP.BF16.F32.PACK_AB R90, R13, R12 ;  /* 0x0000000c0d5a723e */ /* 0x000fe400000010ff */
[----:B------:R-:W-:Y:S02]  /*6dd0*/  F2FP.BF16.F32.PACK_AB R91, R19, R14 ;  /* 0x0000000e135b723e */ /* 0x000fe400000010ff */
[----:B------:R-:W-:Y:S02]  /*6de0*/  LEA R16, R39, UR50, 0x3 ;  /* 0x0000003227107c11 */ /* 0x000fe4000f8e18ff */
[----:B------:R-:W-:Y:S01]  /*6df0*/  @P6 SHF.L.U32 R17, R70, 0x1f, RZ ;  /* 0x0000001f46116819 */ /* 0x000fe200000006ff */
        /* <DEDUP_REMOVED lines=9> */
[----:B------:R-:W-:Y:S01]  /*6e90*/  R2UR UR10, R79 ;  /* 0x000000004f0a72ca */ /* 0x000fe200000e0000 */
[----:B------:R-:W-:Y:S01]  /*6ea0*/  UIADD3 UR4, UP0, UPT, UR54, 0x680, URZ ;  /* 0x0000068036047890 */ /* 0x000fe2000ff1e0ff */
[----:B------:R-:W-:Y:S01]  /*6eb0*/  R2UR UR11, R77 ;  /* 0x000000004d0b72ca */ /* 0x000fe200000e0000 */
[----:B------:R-:W-:Y:S01]  /*6ec0*/  UIADD3 UR9, UPT, UPT, UR41, 0x20, URZ ;  /* 0x0000002029097890 */ /* 0x000fe2000fffe0ff */
[----:B------:R-:W-:Y:S01]  /*6ed0*/  R2UR UR12, R78 ;  /* 0x000000004e0c72ca */ /* 0x000fe200000e0000 */
[----:B------:R-:W-:Y:S02]  /*6ee0*/  UIADD3 UR8, UPT, UPT, UR50, 0x1200, URZ ;  /* 0x0000120032087890 */ /* 0x000fe4000fffe0ff */
[----:B------:R-:W-:Y:S10]  /*6ef0*/  UIADD3.X UR5, UPT, UPT, URZ, UR55, URZ, UP0, !UPT ;  /* 0x00000037ff057290 */ /* 0x000ff400087fe4ff */
[----:B------:R2:W-:Y:S01]  /*6f00*/  UTMASTG.4D.IM2COL [UR8], [UR4] ;  /* 0x00000008040073b5 */ /* 0x0005e20008058000 */
[----:B------:R0:W-:Y:S01]  /*6f10*/  UTMACMDFLUSH ;  /* 0x00000000000079b7 */ /* 0x0001e20000000000 */
[----:B--2---:R-:W-:Y:S04]  /*6f20*/  DEPBAR.LE SB0, 0x1 ;  /* 0x000080400000791a */ /* 0x004fe80000000000 */
.L_x_104:
[----:B------:R-:W-:Y:S05]  /*6f30*/  BSYNC.RECONVERGENT B0 ;  /* 0x0000000000007941 */ /* 0x000fea0003800200 */
.L_x_103:
[----:B------:R-:W-:Y:S01]  /*6f40*/  BAR.SYNC.DEFER_BLOCKING 0x1, 0x80 ;  /* 0x0042000000007b1d */ /* 0x000fe20000010000 */
[----:B------:R-:W-:Y:S04]  /*6f50*/  UIADD3 UR40, UPT, UPT, UR56, 0x1, URZ ;  /* 0x0000000138287890 */ /* 0x000fe8000fffe0ff */
[----:B------:R-:W-:Y:S04]  /*6f60*/  UISETP.NE.AND UP0, UPT, UR40, 0x4, UPT ;  /* 0x000000042800788c */ /* 0x000fe8000bf05270 */
[----:B------:R-:W-:Y:S01]  /*6f70*/  USEL UR40, UR40, URZ, UP0 ;  /* 0x000000ff28287287 */ /* 0x000fe20008000000 */
[----:B------:R2:W-:Y:S01]  /*6f80*/  @P6 SYNCS.ARRIVE.TRANS64.RED.A1T0 RZ, [R93+URZ], RZ ;  /* 0x000000ff5dff69a7 */ /* 0x0005e200081004ff */
[----:B------:R-:W-:Y:S01]  /*6f90*/  BSSY B1, `(.L_x_105) ;  /* 0x0000014000017945 */ /* 0x000fe20003800000 */
[----:B------:R-:W4:Y:S02]  /*6fa0*/  @P6 SYNCS.PHASECHK.TRANS64.TRYWAIT P0, [R16+URZ+0x80], R17 ;  /* 0x00008011100065a7 */ /* 0x000f2400080011ff */
[----:B----4-:R-:W-:Y:S01]  /*6fb0*/  @P6 SEL R85, RZ, 0x1, !P0 ;  /* 0x00000001ff556807 */ /* 0x010fe20004000000 */
[----:B--2---:R-:W-:Y:S06]  /*6fc0*/  @!P6 BRA `(.L_x_106) ;  /* 0x000000000040e947 */ /* 0x004fec0003800000 */
[----:B------:R-:W-:Y:S01]  /*6fd0*/  ISETP.NE.AND P1, PT, R87, RZ, PT ;  /* 0x000000ff5700720c */ /* 0x000fe20003f25270 */
[----:B------:R-:W-:Y:S01]  /*6fe0*/  BSSY B0, `(.L_x_107) ;  /* 0x0000009000007945 */ /* 0x000fe20003800000 */
[----:B------:R-:W-:Y:S11]  /*6ff0*/  ISETP.NE.AND P0, PT, R85, RZ, PT ;  /* 0x000000ff5500720c */ /* 0x000ff60003f05270 */
[----:B------:R-:W-:Y:S05]  /*7000*/  @P1 IMAD R2, R39, 0x1000, R86 ;  /* 0x0000100027021824 */ /* 0x000fea00078e0256 */
[----:B------:R-:W-:Y:S05]  /*7010*/  @P1 IADD3 R0, PT, PT, R2, UR50, RZ ;  /* 0x0000003202001c10 */ /* 0x000fea000fffe0ff */
[----:B------:R-:W-:Y:S01]  /*7020*/  @P1 IMAD.IADD R0, R75, 0x1, R0 ;  /* 0x000000014b001824 */ /* 0x000fe200078e0200 */
[----:B------:R-:W-:Y:S06]  /*7030*/  @P0 BRA `(.L_x_108) ;  /* 0x00000000000c0947 */ /* 0x000fec0003800000 */
[----:B------:R-:W-:Y:S04]  /*7040*/  SHF.L.U32 R3, R70, 0x1f, RZ ;  /* 0x0000001f46037819 */ /* 0x000fe800000006ff */
[----:B------:R-:W2:Y:S02]  /*7050*/  SYNCS.PHASECHK.TRANS64.TRYWAIT P0, [R16+URZ+0x80], R3 ;  /* 0x00008003100075a7 */ /* 0x000ea400080011ff */
[----:B--2---:R-:W-:Y:S05]  /*7060*/  @!P0 BRA `(.L_x_109) ;  /* 0x0000001c007c8947 */ /* 0x004fea0003800000 */
.L_x_108:
[----:B------:R-:W-:Y:S05]  /*7070*/  BSYNC B0 ;  /* 0x0000000000007941 */ /* 0x000fea0003800000 */
.L_x_107:
[----:B------:R-:W-:Y:S02]  /*7080*/  ISETP.NE.AND P0, PT, R87, RZ, PT ;  /* 0x000000ff5700720c */ /* 0x000fe40003f05270 */
[----:B------:R-:W-:Y:S11]  /*7090*/  IADD3 R39, PT, PT, R39, 0x1, RZ ;  /* 0x0000000127277810 */ /* 0x000ff60007ffe0ff */
[----:B------:R-:W-:Y:S05]  /*70a0*/  @P0 WARPSYNC.ALL ;  /* 0x0000000000000948 */ /* 0x000fea0003800000 */
[----:B------:R4:W1:Y:S04]  /*70b0*/  @P0 LDSM.16.M88.4 R40, [R2+UR50+0x200] ;  /* 0x000200320228083b */ /* 0x0008680008000200 */
[----:B------:R4:W1:Y:S02]  /*70c0*/  @P0 LDSM.16.M88.4 R48, [R0+0x200] ;  /* 0x000200000030083b */ /* 0x0008640000000200 */
.L_x_106:
[----:B------:R-:W-:Y:S05]  /*70d0*/  BSYNC B1 ;  /* 0x0000000000017941 */ /* 0x000fea0003800000 */
.L_x_105:
[----:B----4-:R-:W-:Y:S05]  /*70e0*/  VIADD R0, R34, 0x40 ;  /* 0x0000004022007836 */ /* 0x010fea0000000000 */
[----:B------:R-:W-:Y:S04]  /*70f0*/  SHF.R.U32.HI R0, RZ, 0x15, R0 ;  /* 0x00000015ff007819 */ /* 0x000fe80000011600 */
[----:B------:R-:W-:Y:S11]  /*7100*/  LOP3.LUT P0, RZ, R0, 0x3, R73, 0x48, !PT ;  /* 0x0000000300ff7812 */ /* 0x000ff60007804849 */
[----:B------:R-:W-:Y:S02]  /*7110*/  @!UPT UIADD3 URZ, UPT, UPT, URZ, URZ, URZ ;  /* 0x000000fffffff290 */ /* 0x000fe4000fffe0ff */
[----:B------:R-:W-:Y:S05]  /*7120*/  @!P0 BRA `(.L_x_110) ;  /* 0x0000000000408947 */ /* 0x000fea0003800000 */
[----:B------:R-:W4:Y:S01]  /*7130*/  LDCU.64 UR8, c[0x4][0x70] ;  /* 0x01000e00ff0877ac */ /* 0x000f220008000a00 */
[----:B--2---:R-:W-:Y:S01]  /*7140*/  MOV R3, 0x0 ;  /* 0x0000000000037802 */ /* 0x004fe20000000f00 */
[----:B------:R-:W-:Y:S02]  /*7150*/  HFMA2 R12, -RZ, RZ, 0, 5.9604644775390625e-08 ;  /* 0x00000001ff0c7431 */ /* 0x000fe400000001ff */
[----:B------:R-:W-:Y:S02]  /*7160*/  IMAD.MOV.U32 R8, RZ, RZ, 0x192 ;  /* 0x00000192ff087424 */ /* 0x000fe400078e00ff */
[----:B------:R-:W-:Y:S01]  /*7170*/  IMAD.MOV.U32 R13, RZ, RZ, RZ ;  /* 0x000000ffff0d7224 */ /* 0x000fe200078e00ff */
[----:B------:R-:W2:Y:S01]  /*7180*/  LDCU.64 UR6, c[0x4][0x78] ;  /* 0x01000f00ff0677ac */ /* 0x000ea20008000a00 */
[----:B------:R-:W1:Y:S01]  /*7190*/  LDC.64 R2, c[0x4][R3] ;  /* 0x0100000003027b82 */ /* 0x000e620000000a00 */
[----:B------:R-:W5:Y:S01]  /*71a0*/  LDCU.64 UR4, c[0x4][0x10] ;  /* 0x01000200ff0477ac */ /* 0x000f620008000a00 */
[----:B----4-:R-:W-:Y:S01]  /*71b0*/  MOV R5, UR9 ;  /* 0x0000000900057c02 */ /* 0x010fe20008000f00 */
[----:B------:R-:W-:Y:S01]  /*71c0*/  IMAD.U32 R4, RZ, RZ, UR8 ;  /* 0x00000008ff047e24 */ /* 0x000fe2000f8e00ff */
[----:B--2---:R-:W-:Y:S01]  /*71d0*/  MOV R7, UR7 ;  /* 0x0000000700077c02 */ /* 0x004fe20008000f00 */
[----:B------:R-:W-:Y:S01]  /*71e0*/  IMAD.U32 R6, RZ, RZ, UR6 ;  /* 0x00000006ff067e24 */ /* 0x000fe2000f8e00ff */
[----:B-----5:R-:W-:Y:S01]  /*71f0*/  MOV R11, UR5 ;  /* 0x00000005000b7c02 */ /* 0x020fe20008000f00 */
[----:B------:R-:W-:Y:S02]  /*7200*/  IMAD.U32 R10, RZ, RZ, UR4 ;  /* 0x00000004ff0a7e24 */ /* 0x000fe4000f8e00ff */
[----:B------:R-:W-:Y:S07]  /*7210*/  LEPC R20, `(.L_x_110) ;  /* 0x000000001014794e */ /* 0x000fee0000000000 */
[----:B-1-3--:R-:W-:Y:S05]  /*7220*/  CALL.ABS.NOINC R2 ;  /* 0x0000000002007343 */ /* 0x00afea0003c00000 */
.L_x_110:
[----:B-1----:R-:W-:Y:S01]  /*7230*/  SHF.L.U32 R20, R40, 0x10, RZ ;  /* 0x0000001028147819 */ /* 0x002fe200000006ff */
[----:B------:R-:W-:Y:S05]  /*7240*/  WARPSYNC.ALL ;  /* 0x0000000000007948 */ /* 0x000fea0003800000 */
[----:B------:R-:W-:Y:S01]  /*7250*/  R2UR UR4, R34 ;  /* 0x00000000220472ca */ /* 0x000fe200000e0000 */
[----:B------:R-:W-:Y:S01]  /*7260*/  BSSY.RECONVERGENT B0, `(.L_x_111) ;  /* 0x0000055000007945 */ /* 0x000fe20003800200 */
[----:B------:R-:W-:Y:S02]  /*7270*/  LOP3.LUT R21, R40, 0xffff0000, RZ, 0xc0, !PT ;  /* 0xffff000028157812 */ /* 0x000fe400078ec0ff */
[----:B------:R-:W-:Y:S02]  /*7280*/  LOP3.LUT R36, R41, 0xffff0000, RZ, 0xc0, !PT ;  /* 0xffff000029247812 */ /* 0x000fe400078ec0ff */
[----:B------:R-:W-:Y:S02]  /*7290*/  SHF.L.U32 R37, R43, 0x10, RZ ;  /* 0x000000102b257819 */ /* 0x000fe400000006ff */
[----:B------:R-:W-:Y:S02]  /*72a0*/  LOP3.LUT R38, R51, 0xffff0000, RZ, 0xc0, !PT ;  /* 0xffff000033267812 */ /* 0x000fe400078ec0ff */
[----:B------:R-:W-:Y:S02]  /*72b0*/  ISETP.NE.AND P6, PT, R81, RZ, PT ;  /* 0x000000ff5100720c */ /* 0x000fe40003fc5270 */
[----:B------:R-:W-:Y:S01]  /*72c0*/  ISETP.NE.AND P0, PT, R72, RZ, PT ;  /* 0x000000ff4800720c */ /* 0x000fe20003f05270 */
[----:B--2---:R-:W1:Y:S01]  /*72d0*/  LDTM.16dp256bit.x4 R4, tmem[UR4+0x40] ;  /* 0x00004004000479ee */ /* 0x004e620008120000 */
[----:B------:R-:W-:Y:S09]  /*72e0*/  MOV R93, UR40 ;  /* 0x00000028005d7c02 */ /* 0x000ff20008000f00 */
[----:B------:R-:W-:Y:S04]  /*72f0*/  @P6 LEA R93, R93, UR50, 0x3 ;  /* 0x000000325d5d6c11 */ /* 0x000fe8000f8e18ff */
[----:B------:R-:W-:Y:S04]  /*7300*/  @P6 IADD3 R93, PT, PT, R93, 0xa0, RZ ;  /* 0x000000a05d5d6810 */ /* 0x000fe80007ffe0ff */
[----:B------:R-:W-:Y:S01]  /*7310*/  @P6 PRMT R93, R92, 0x654, R93 ;  /* 0x000006545c5d6816 */ /* 0x000fe2000000005d */
[C---:B-1----:R-:W-:Y:S01]  /*7320*/  FMUL R0, R33.reuse, R4 ;  /* 0x0000000421007220 */ /* 0x042fe20000400000 */
[C---:B------:R-:W-:Y:S01]  /*7330*/  FMUL R2, R33.reuse, R5 ;  /* 0x0000000521027220 */ /* 0x040fe20000400000 */
[C---:B------:R-:W-:Y:S01]  /*7340*/  FMUL R3, R33.reuse, R6 ;  /* 0x0000000621037220 */ /* 0x040fe20000400000 */
[----:B------:R-:W-:Y:S01]  /*7350*/  FMUL R7, R33, R7 ;  /* 0x0000000721077220 */ /* 0x000fe20000400000 */
[----:B------:R-:W-:Y:S01]  /*7360*/  FFMA R0, R35, R20, R0 ;  /* 0x0000001423007223 */ /* 0x000fe20000000000 */
[----:B------:R-:W-:Y:S01]  /*7370*/  SHF.L.U32 R20, R41, 0x10, RZ ;  /* 0x0000001029147819 */ /* 0x000fe200000006ff */
[----:B------:R-:W-:Y:S01]  /*7380*/  FFMA R2, R35, R21, R2 ;  /* 0x0000001523027223 */ /* 0x000fe20000000002 */
[C---:B------:R-:W-:Y:S01]  /*7390*/  SHF.L.U32 R21, R42.reuse, 0x10, RZ ;  /* 0x000000102a157819 */ /* 0x040fe200000006ff */
[C---:B------:R-:W-:Y:S01]  /*73a0*/  FMUL R4, R33.reuse, R8 ;  /* 0x0000000821047220 */ /* 0x040fe20000400000 */
[----:B------:R-:W-:Y:S01]  /*73b0*/  FMUL R5, R33, R9 ;  /* 0x0000000921057220 */ /* 0x000fe20000400000 */
[C---:B------:R-:W-:Y:S01]  /*73c0*/  FFMA R3, R35.reuse, R20, R3 ;  /* 0x0000001423037223 */ /* 0x040fe20000000003 */
[----:B------:R-:W-:Y:S01]  /*73d0*/  LOP3.LUT R20, R42, 0xffff0000, RZ, 0xc0, !PT ;  /* 0xffff00002a147812 */ /* 0x000fe200078ec0ff */
[----:B------:R-:W-:Y:S01]  /*73e0*/  FFMA R7, R35, R36, R7 ;  /* 0x0000002423077223 */ /* 0x000fe20000000007 */
[----:B------:R-:W-:Y:S01]  /*73f0*/  LOP3.LUT R36, R43, 0xffff0000, RZ, 0xc0, !PT ;  /* 0xffff00002b247812 */ /* 0x000fe200078ec0ff */
[C---:B------:R-:W-:Y:S01]  /*7400*/  FMUL R6, R33.reuse, R10 ;  /* 0x0000000a21067220 */ /* 0x040fe20000400000 */
[----:B------:R-:W-:Y:S01]  /*7410*/  F2FP.BF16.F32.PACK_AB R44, R2, R0 ;  /* 0x00000000022c723e */ /* 0x000fe200000010ff */
[----:B------:R-:W-:Y:S01]  /*7420*/  FMUL R11, R33, R11 ;  /* 0x0000000b210b7220 */ /* 0x000fe20000400000 */
[----:B------:R-:W-:Y:S01]  /*7430*/  F2FP.BF16.F32.PACK_AB R45, R7, R3 ;  /* 0x00000003072d723e */ /* 0x000fe200000010ff */
[----:B------:R-:W-:Y:S01]  /*7440*/  FFMA R4, R35, R21, R4 ;  /* 0x0000001523047223 */ /* 0x000fe20000000004 */
[----:B------:R-:W-:Y:S01]  /*7450*/  SHF.L.U32 R21, R49, 0x10, RZ ;  /* 0x0000001031157819 */ /* 0x000fe200000006ff */
[C---:B------:R-:W-:Y:S01]  /*7460*/  FFMA R5, R35.reuse, R20, R5 ;  /* 0x0000001423057223 */ /* 0x040fe20000000005 */
[C---:B------:R-:W-:Y:S01]  /*7470*/  SHF.L.U32 R20, R48.reuse, 0x10, RZ ;  /* 0x0000001030147819 */ /* 0x040fe200000006ff */
[----:B------:R-:W-:Y:S01]  /*7480*/  FFMA R6, R35, R37, R6 ;  /* 0x0000002523067223 */ /* 0x000fe20000000006 */
[----:B------:R-:W-:Y:S01]  /*7490*/  SHF.L.U32 R37, R51, 0x10, RZ ;  /* 0x0000001033257819 */ /* 0x000fe200000006ff */
[----:B------:R-:W-:Y:S01]  /*74a0*/  FFMA R11, R35, R36, R11 ;  /* 0x00000024230b7223 */ /* 0x000fe2000000000b */
[----:B------:R-:W-:Y:S01]  /*74b0*/  LOP3.LUT R36, R48, 0xffff0000, RZ, 0xc0, !PT ;  /* 0xffff000030247812 */ /* 0x000fe200078ec0ff */
[----:B------:R-:W-:Y:S01]  /*74c0*/  FMUL R8, R33, R12 ;  /* 0x0000000c21087220 */ /* 0x000fe20000400000 */
[----:B------:R-:W-:Y:S01]  /*74d0*/  F2FP.BF16.F32.PACK_AB R46, R5, R4 ;  /* 0x00000004052e723e */ /* 0x000fe200000010ff */
[C---:B------:R-:W-:Y:S01]  /*74e0*/  FMUL R9, R33.reuse, R13 ;  /* 0x0000000d21097220 */ /* 0x040fe20000400000 */
[----:B------:R-:W-:Y:S01]  /*74f0*/  FMUL R10, R33, R14 ;  /* 0x0000000e210a7220 */ /* 0x000fe20000400000 */
[----:B------:R-:W-:Y:S01]  /*7500*/  FFMA R8, R35, R20, R8 ;  /* 0x0000001423087223 */ /* 0x000fe20000000008 */
[----:B------:R-:W-:Y:S01]  /*7510*/  LOP3.LUT R20, R49, 0xffff0000, RZ, 0xc0, !PT ;  /* 0xffff000031147812 */ /* 0x000fe200078ec0ff */
[C---:B------:R-:W-:Y:S01]  /*7520*/  FFMA R9, R35.reuse, R36, R9 ;  /* 0x0000002423097223 */ /* 0x040fe20000000009 */
[----:B------:R-:W-:Y:S01]  /*7530*/  FFMA R10, R35, R21, R10 ;  /* 0x00000015230a7223 */ /* 0x000fe2000000000a */
[C---:B------:R-:W-:Y:S01]  /*7540*/  FMUL R15, R33.reuse, R15 ;  /* 0x0000000f210f7220 */ /* 0x040fe20000400000 */
[C---:B------:R-:W-:Y:S01]  /*7550*/  SHF.L.U32 R21, R50.reuse, 0x10, RZ ;  /* 0x0000001032157819 */ /* 0x040fe200000006ff */
[C---:B------:R-:W-:Y:S01]  /*7560*/  FMUL R12, R33.reuse, R16 ;  /* 0x00000010210c7220 */ /* 0x040fe20000400000 */
[----:B------:R-:W-:Y:S01]  /*7570*/  LOP3.LUT R36, R50, 0xffff0000, RZ, 0xc0, !PT ;  /* 0xffff000032247812 */ /* 0x000fe200078ec0ff */
[C---:B------:R-:W-:Y:S01]  /*7580*/  FMUL R13, R33.reuse, R17 ;  /* 0x00000011210d7220 */ /* 0x040fe20000400000 */
        /* <DEDUP_REMOVED lines=34> */
.L_x_112:
[----:B------:R-:W-:Y:S05]  /*77b0*/  BSYNC.RECONVERGENT B0 ;  /* 0x0000000000007941 */ /* 0x000fea0003800200 */
.L_x_111:
        /* <DEDUP_REMOVED lines=19> */
.L_x_116:
[----:B------:R-:W-:Y:S05]  /*78f0*/  BSYNC B0 ;  /* 0x0000000000007941 */ /* 0x000fea0003800000 */
.L_x_115:
[----:B------:R-:W-:Y:S11]  /*7900*/  ISETP.NE.AND P0, PT, R87, RZ, PT ;  /* 0x000000ff5700720c */ /* 0x000ff60003f05270 */
[----:B------:R-:W-:Y:S02]  /*7910*/  @!UPT UIADD3 URZ, UPT, UPT, URZ, URZ, URZ ;  /* 0x000000fffffff290 */ /* 0x000fe4000fffe0ff */
[----:B------:R-:W-:Y:S05]  /*7920*/  @P0 WARPSYNC.ALL ;  /* 0x0000000000000948 */ /* 0x000fea0003800000 */
[----:B------:R4:W1:Y:S04]  /*7930*/  @P0 LDSM.16.M88.4 R40, [R39+UR50+0x200] ;  /* 0x000200322728083b */ /* 0x0008680008000200 */
[----:B------:R4:W1:Y:S02]  /*7940*/  @P0 LDSM.16.M88.4 R48, [R2+0x200] ;  /* 0x000200000230083b */ /* 0x0008640000000200 */
.L_x_114:
[----:B------:R-:W-:Y:S05]  /*7950*/  BSYNC B1 ;  /* 0x0000000000017941 */ /* 0x000fea0003800000 */
.L_x_113:
[----:B--2---:R-:W-:Y:S05]  /*7960*/  VIADD R0, R34, 0x60 ;  /* 0x0000006022007836 */ /* 0x004fea0000000000 */
        /* <DEDUP_REMOVED lines=9> */
[----:B------:R-:W5:Y:S01]  /*7a00*/  LDCU.64 UR6, c[0x4][0x78] ;  /* 0x01000f00ff0677ac */ /* 0x000f620008000a00 */
[----:B----4-:R-:W4:Y:S01]  /*7a10*/  LDC.64 R2, c[0x4][R3] ;  /* 0x0100000003027b82 */ /* 0x010f220000000a00 */
[----:B------:R-:W3:Y:S01]  /*7a20*/  LDCU.64 UR4, c[0x4][0x10] ;  /* 0x01000200ff0477ac */ /* 0x000ee20008000a00 */
[----:B--2---:R-:W-:Y:S01]  /*7a30*/  MOV R5, UR9 ;  /* 0x0000000900057c02 */ /* 0x004fe20008000f00 */
[----:B------:R-:W-:Y:S01]  /*7a40*/  IMAD.U32 R4, RZ, RZ, UR8 ;  /* 0x00000008ff047e24 */ /* 0x000fe2000f8e00ff */
[----:B-----5:R-:W-:Y:S01]  /*7a50*/  MOV R7, UR7 ;  /* 0x0000000700077c02 */ /* 0x020fe20008000f00 */
[----:B------:R-:W-:Y:S01]  /*7a60*/  IMAD.U32 R6, RZ, RZ, UR6 ;  /* 0x00000006ff067e24 */ /* 0x000fe2000f8e00ff */
[----:B---3--:R-:W-:Y:S01]  /*7a70*/  MOV R11, UR5 ;  /* 0x00000005000b7c02 */ /* 0x008fe20008000f00 */
[----:B------:R-:W-:Y:S02]  /*7a80*/  IMAD.U32 R10, RZ, RZ, UR4 ;  /* 0x00000004ff0a7e24 */ /* 0x000fe4000f8e00ff */
[----:B------:R-:W-:Y:S07]  /*7a90*/  LEPC R20, `(.L_x_118) ;  /* 0x000000001014794e */ /* 0x000fee0000000000 */
[----:B-1--4-:R-:W-:Y:S05]  /*7aa0*/  CALL.ABS.NOINC R2 ;  /* 0x0000000002007343 */ /* 0x012fea0003c00000 */
.L_x_118:
[----:B------:R-:W-:Y:S01]  /*7ab0*/  ISETP.NE.AND P0, PT, R72, RZ, PT ;  /* 0x000000ff4800720c */ /* 0x000fe20003f05270 */
[----:B------:R-:W-:Y:S05]  /*7ac0*/  WARPSYNC.ALL ;  /* 0x0000000000007948 */ /* 0x000fea0003800000 */
[----:B------:R-:W-:Y:S01]  /*7ad0*/  R2UR UR4, R34 ;  /* 0x00000000220472ca */ /* 0x000fe200000e0000 */
[----:B------:R-:W-:Y:S01]  /*7ae0*/  BSSY.RECONVERGENT B0, `(.L_x_119) ;  /* 0x0000053000007945 */ /* 0x000fe20003800200 */
[----:B------:R-:W-:Y:S02]  /*7af0*/  R2UR UR5, R83 ;  /* 0x00000000530572ca */ /* 0x000fe400000e0000 */
[C---:B-1----:R-:W-:Y:S02]  /*7b00*/  SHF.L.U32 R20, R40.reuse, 0x10, RZ ;  /* 0x0000001028147819 */ /* 0x042fe400000006ff */
[----:B------:R-:W-:Y:S02]  /*7b10*/  LOP3.LUT R36, R40, 0xffff0000, RZ, 0xc0, !PT ;  /* 0xffff000028247812 */ /* 0x000fe400078ec0ff */
[C---:B------:R-:W-:Y:S02]  /*7b20*/  SHF.L.U32 R21, R41.reuse, 0x10, RZ ;  /* 0x0000001029157819 */ /* 0x040fe400000006ff */
[----:B------:R-:W-:Y:S02]  /*7b30*/  LOP3.LUT R38, R41, 0xffff0000, RZ, 0xc0, !PT ;  /* 0xffff000029267812 */ /* 0x000fe400078ec0ff */
[C---:B------:R-:W-:Y:S01]  /*7b40*/  SHF.L.U32 R37, R42.reuse, 0x10, RZ ;  /* 0x000000102a257819 */ /* 0x040fe200000006ff */
[----:B------:R-:W1:Y:S01]  /*7b50*/  LDTM.16dp256bit.x4 R4, tmem[UR4+0x60] ;  /* 0x00006004000479ee */ /* 0x000e620008120000 */
[----:B------:R-:W-:Y:S01]  /*7b60*/  LOP3.LUT R40, R42, 0xffff0000, RZ, 0xc0, !PT ;  /* 0xffff00002a287812 */ /* 0x000fe200078ec0ff */
[----:B------:R-:W-:Y:S01]  /*7b70*/  NOP ;  /* 0x0000000000007918 */ /* 0x000fe20000000000 */
[C---:B----4-:R-:W-:Y:S01]  /*7b80*/  SHF.L.U32 R39, R43.reuse, 0x10, RZ ;  /* 0x000000102b277819 */ /* 0x050fe200000006ff */
[----:B------:R-:W-:Y:S01]  /*7b90*/  UIADD3 UR5, UPT, UPT, UR5, 0xf0, URZ ;  /* 0x000000f005057890 */ /* 0x000fe2000fffe0ff */
[----:B------:R-:W-:Y:S02]  /*7ba0*/  LOP3.LUT R41, R43, 0xffff0000, RZ, 0xc0, !PT ;  /* 0xffff00002b297812 */ /* 0x000fe400078ec0ff */
[C---:B------:R-:W-:Y:S01]  /*7bb0*/  SHF.L.U32 R42, R48.reuse, 0x10, RZ ;  /* 0x00000010302a7819 */ /* 0x040fe200000006ff */
[----:B------:R-:W-:Y:S01]  /*7bc0*/  UPRMT UR5, UR45, 0x654, UR5 ;  /* 0x000006542d057896 */ /* 0x000fe20008000005 */
[----:B------:R-:W-:Y:S02]  /*7bd0*/  LOP3.LUT R43, R48, 0xffff0000, RZ, 0xc0, !PT ;  /* 0xffff0000302b7812 */ /* 0x000fe400078ec0ff */
[C---:B------:R-:W-:Y:S02]  /*7be0*/  SHF.L.U32 R44, R49.reuse, 0x10, RZ ;  /* 0x00000010312c7819 */ /* 0x040fe400000006ff */
[----:B------:R-:W-:Y:S02]  /*7bf0*/  LOP3.LUT R46, R49, 0xffff0000, RZ, 0xc0, !PT ;  /* 0xffff0000312e7812 */ /* 0x000fe400078ec0ff */
[C---:B------:R-:W-:Y:S02]  /*7c00*/  SHF.L.U32 R45, R50.reuse, 0x10, RZ ;  /* 0x00000010322d7819 */ /* 0x040fe400000006ff */
[----:B-1----:R-:W-:Y:S01]  /*7c10*/  SYNCS.ARRIVE.TRANS64.RED.A1T0 RZ, [UR5], RZ ;  /* 0x000000ffffff79a7 */ /* 0x002fe20008100405 */
[----:B------:R-:W-:Y:S02]  /*7c20*/  LOP3.LUT R48, R50, 0xffff0000, RZ, 0xc0, !PT ;  /* 0xffff000032307812 */ /* 0x000fe400078ec0ff */
[C---:B------:R-:W-:Y:S02]  /*7c30*/  SHF.L.U32 R47, R51.reuse, 0x10, RZ ;  /* 0x00000010332f7819 */ /* 0x040fe400000006ff */
[----:B------:R-:W-:Y:S01]  /*7c40*/  LOP3.LUT R50, R51, 0xffff0000, RZ, 0xc0, !PT ;  /* 0xffff000033327812 */ /* 0x000fe200078ec0ff */
[C---:B------:R-:W-:Y:S01]  /*7c50*/  FMUL R4, R33.reuse, R4 ;  /* 0x0000000421047220 */ /* 0x040fe20000400000 */
[C---:B------:R-:W-:Y:S01]  /*7c60*/  FMUL R5, R33.reuse, R5 ;  /* 0x0000000521057220 */ /* 0x040fe20000400000 */
[C---:B------:R-:W-:Y:S01]  /*7c70*/  FMUL R6, R33.reuse, R6 ;  /* 0x0000000621067220 */ /* 0x040fe20000400000 */
[----:B------:R-:W-:Y:S01]  /*7c80*/  FMUL R7, R33, R7 ;  /* 0x0000000721077220 */ /* 0x000fe20000400000 */
[C---:B------:R-:W-:Y:S01]  /*7c90*/  FFMA R4, R35.reuse, R20, R4 ;  /* 0x0000001423047223 */ /* 0x040fe20000000004 */
[C---:B------:R-:W-:Y:S01]  /*7ca0*/  FFMA R5, R35.reuse, R36, R5 ;  /* 0x0000002423057223 */ /* 0x040fe20000000005 */
[C---:B------:R-:W-:Y:S01]  /*7cb0*/  FFMA R6, R35.reuse, R21, R6 ;  /* 0x0000001523067223 */ /* 0x040fe20000000006 */
[----:B------:R-:W-:Y:S01]  /*7cc0*/  FFMA R7, R35, R38, R7 ;  /* 0x0000002623077223 */ /* 0x000fe20000000007 */
[C---:B------:R-:W-:Y:S01]  /*7cd0*/  FMUL R8, R33.reuse, R8 ;  /* 0x0000000821087220 */ /* 0x040fe20000400000 */
[----:B------:R-:W-:Y:S01]  /*7ce0*/  FMUL R9, R33, R9 ;  /* 0x0000000921097220 */ /* 0x000fe20000400000 */
[----:B------:R-:W-:Y:S01]  /*7cf0*/  F2FP.BF16.F32.PACK_AB R88, R5, R4 ;  /* 0x000000040558723e */ /* 0x000fe200000010ff */
[----:B------:R-:W-:Y:S01]  /*7d00*/  FMUL R0, R33, R10 ;  /* 0x0000000a21007220 */ /* 0x000fe20000400000 */
[----:B------:R-:W-:Y:S01]  /*7d10*/  F2FP.BF16.F32.PACK_AB R89, R7, R6 ;  /* 0x000000060759723e */ /* 0x000fe200000010ff */
[C---:B------:R-:W-:Y:S01]  /*7d20*/  FFMA R8, R35.reuse, R37, R8 ;  /* 0x0000002523087223 */ /* 0x040fe20000000008 */
[----:B------:R-:W-:Y:S01]  /*7d30*/  FFMA R9, R35, R40, R9 ;  /* 0x0000002823097223 */ /* 0x000fe20000000009 */
[C---:B------:R-:W-:Y:S01]  /*7d40*/  FMUL R2, R33.reuse, R11 ;  /* 0x0000000b21027220 */ /* 0x040fe20000400000 */
[C---:B------:R-:W-:Y:S01]  /*7d50*/  FMUL R3, R33.reuse, R12 ;  /* 0x0000000c21037220 */ /* 0x040fe20000400000 */
[----:B------:R-:W-:Y:S01]  /*7d60*/  FMUL R10, R33, R13 ;  /* 0x0000000d210a7220 */ /* 0x000fe20000400000 */
[----:B------:R-:W-:Y:S01]  /*7d70*/  FFMA R0, R35, R39, R0 ;  /* 0x0000002723007223 */ /* 0x000fe20000000000 */
        /* <DEDUP_REMOVED lines=41> */
.L_x_120:
[----:B------:R-:W-:Y:S05]  /*8010*/  BSYNC.RECONVERGENT B0 ;  /* 0x0000000000007941 */ /* 0x000fea0003800200 */
.L_x_119:
[----:B------:R-:W-:Y:S01]  /*8020*/  BAR.SYNC.DEFER_BLOCKING 0x1, 0x80 ;  /* 0x0042000000007b1d */ /* 0x000fe20000010000 */
[----:B------:R-:W-:Y:S01]  /*8030*/  UISETP.NE.AND UP0, UPT, UR52, -0x4, UPT ;  /* 0xfffffffc3400788c */ /* 0x000fe2000bf05270 */
[----:B------:R-:W-:Y:S08]  /*8040*/  IADD3 R0, PT, PT, R30, 0x1, RZ ;  /* 0x000000011e007810 */ /* 0x000ff00007ffe0ff */
[----:B------:R-:W-:Y:S05]  /*8050*/  BRA.U !UP0, `(.L_x_121) ;  /* 0x0000000108247547 */ /* 0x000fea000b800000 */
[----:B------:R-:W-:Y:S01]  /*8060*/  ISETP.NE.AND P0, PT, R81, RZ, PT ;  /* 0x000000ff5100720c */ /* 0x000fe20003f05270 */
[----:B------:R-:W-:Y:S01]  /*8070*/  IMAD.U32 R2, RZ, RZ, UR56 ;  /* 0x00000038ff027e24 */ /* 0x000fe2000f8e00ff */
[----:B------:R-:W-:Y:S04]  /*8080*/  UIADD3 UR56, UPT, UPT, UR56, 0x1, URZ ;  /* 0x0000000138387890 */ /* 0x000fe8000fffe0ff */
[----:B------:R-:W-:Y:S04]  /*8090*/  UISETP.NE.AND UP0, UPT, UR56, 0x4, UPT ;  /* 0x000000043800788c */ /* 0x000fe8000bf05270 */
[----:B------:R-:W-:Y:S03]  /*80a0*/  USEL UR56, UR56, URZ, UP0 ;  /* 0x000000ff38387287 */ /* 0x000fe60008000000 */
[----:B------:R-:W-:Y:S05]  /*80b0*/  @P0 LEA R2, R2, UR50, 0x3 ;  /* 0x0000003202020c11 */ /* 0x000fea000f8e18ff */
[----:B------:R-:W-:Y:S05]  /*80c0*/  @P0 VIADD R3, R2, 0xa0 ;  /* 0x000000a002030836 */ /* 0x000fea0000000000 */
[----:B------:R-:W-:Y:S04]  /*80d0*/  @P0 PRMT R3, R92, 0x654, R3 ;  /* 0x000006545c030816 */ /* 0x000fe80000000003 */
[----:B------:R2:W-:Y:S03]  /*80e0*/  @P0 SYNCS.ARRIVE.TRANS64.RED.A1T0 RZ, [R3+URZ], RZ ;  /* 0x000000ff03ff09a7 */ /* 0x0005e600081004ff */
.L_x_121:
[----:B------:R-:W-:Y:S01]  /*80f0*/  ISETP.NE.AND P1, PT, R76, RZ, PT ;  /* 0x000000ff4c00720c */ /* 0x000fe20003f25270 */
[----:B------:R-:W-:Y:S01]  /*8100*/  UIADD3 UR52, UPT, UPT, UR52, 0x4, URZ ;  /* 0x0000000434347890 */ /* 0x000fe2000fffe0ff */
[----:B------:R-:W-:Y:S01]  /*8110*/  ISETP.NE.AND P0, PT, R0, 0x2, PT ;  /* 0x000000020000780c */ /* 0x000fe20003f05270 */
[----:B------:R-:W-:Y:S01]  /*8120*/  UMOV UR57, UR51 ;  /* 0x0000003300397c82 */ /* 0x000fe20008000000 */
[----:B------:R-:W-:Y:S01]  /*8130*/  LOP3.LUT R68, R68, 0x1, RZ, 0x3c, !PT ;  /* 0x0000000144447812 */ /* 0x000fe200078e3cff */
[----:B------:R-:W-:Y:S01]  /*8140*/  IMAD.IADD R16, R29, 0x1, R62 ;  /* 0x000000011d107824 */ /* 0x000fe200078e023e */
[----:B------:R-:W-:Y:S01]  /*8150*/  SEL R2, RZ, 0x1, P0 ;  /* 0x00000001ff027807 */ /* 0x000fe20000000000 */
[----:B------:R-:W-:Y:S01]  /*8160*/  IMAD.IADD R19, R31, 0x1, R64 ;  /* 0x000000011f137824 */ /* 0x000fe200078e0240 */
[----:B------:R-:W-:Y:S02]  /*8170*/  SEL R30, R0, RZ, P0 ;  /* 0x000000ff001e7207 */ /* 0x000fe40000000000 */
[----:B------:R-:W-:Y:S03]  /*8180*/  LOP3.LUT R69, R69, R2, RZ, 0x3c, !PT ;  /* 0x0000000245457212 */ /* 0x000fe600078e3cff */
[----:B------:R-:W-:Y:S05]  /*8190*/  @P1 BRA `(.L_x_122) ;  /* 0xffffffd000041947 */ /* 0x000fea000383ffff */
[----:B------:R-:W-:-:S09]  /*81a0*/  UISETP.NE.AND UP0, UPT, UR53, URZ, UPT ;  /* 0x000000ff3500728c */ /* 0x000fd2000bf05270 */
[----:B------:R-:W-:Y:S05]  /*81b0*/  BRA.U !UP0, `(.L_x_123) ;  /* 0x0000000108487547 */ /* 0x000fea000b800000 */
[----:B------:R-:W4:Y:S02]  /*81c0*/  LDCU.64 UR4, c[0x0][0x890] ;  /* 0x00011200ff0477ac */ /* 0x000f240008000a00 */
[----:B----4-:R-:W-:-:S04]  /*81d0*/  UISETP.NE.U32.AND UP0, UPT, UR4, URZ, UPT ;  /* 0x000000ff0400728c */ /* 0x010fc8000bf05070 */
[----:B------:R-:W-:-:S09]  /*81e0*/  UISETP.NE.AND.EX UP0, UPT, UR5, URZ, UPT, UP0 ;  /* 0x000000ff0500728c */ /* 0x000fd2000bf05300 */
[----:B------:R-:W-:Y:S05]  /*81f0*/  BRA.U UP0, `(.L_x_124) ;  /* 0x00000001000c7547 */ /* 0x000fea000b800000 */
[----:B------:R-:W-:-:S13]  /*8200*/  FSETP.NEU.AND P0, PT, R35, RZ, PT ;  /* 0x000000ff2300720b */ /* 0x000fda0003f0d000 */
[----:B------:R-:W-:Y:S05]  /*8210*/  @!P0 EXIT ;  /* 0x000000000000894d */ /* 0x000fea0003800000 */
[----:B------:R-:W-:Y:S05]  /*8220*/  BRA `(.L_x_123) ;  /* 0x00000000002c7947 */ /* 0x000fea0003800000 */
.L_x_124:
[----:B------:R-:W-:Y:S01]  /*8230*/  ISETP.NE.AND P0, PT, R80, RZ, PT ;  /* 0x000000ff5000720c */ /* 0x000fe20003f05270 */
[----:B------:R-:W-:-:S12]  /*8240*/  BSSY.RECONVERGENT B0, `(.L_x_123) ;  /* 0x0000009000007945 */ /* 0x000fd80003800200 */
[----:B------:R-:W-:Y:S05]  /*8250*/  @P0 BRA `(.L_x_125) ;  /* 0x0000000000140947 */ /* 0x000fea0003800000 */
[----:B------:R-:W4:Y:S02]  /*8260*/  LDCU.64 UR4, c[0x0][0x888] ;  /* 0x00011100ff0477ac */ /* 0x000f240008000a00 */
[----:B----4-:R-:W-:-:S04]  /*8270*/  ISETP.NE.U32.AND P0, PT, RZ, UR4, PT ;  /* 0x00000004ff007c0c */ /* 0x010fc8000bf05070 */
[----:B------:R-:W-:-:S13]  /*8280*/  ISETP.NE.AND.EX P0, PT, RZ, UR5, PT, P0 ;  /* 0x00000005ff007c0c */ /* 0x000fda000bf05300 */
[----:B------:R-:W-:Y:S05]  /*8290*/  @!P0 EXIT ;  /* 0x000000000000894d */ /* 0x000fea0003800000 */
[----:B------:R-:W-:Y:S05]  /*82a0*/  BRA `(.L_x_126) ;  /* 0x0000000000087947 */ /* 0x000fea0003800000 */
.L_x_125:
[----:B------:R-:W-:-:S13]  /*82b0*/  FSETP.NEU.AND P0, PT, R35, RZ, PT ;  /* 0x000000ff2300720b */ /* 0x000fda0003f0d000 */
[----:B------:R-:W-:Y:S05]  /*82c0*/  @!P0 EXIT ;  /* 0x000000000000894d */ /* 0x000fea0003800000 */
.L_x_126:
[----:B------:R-:W-:Y:S05]  /*82d0*/  BSYNC.RECONVERGENT B0 ;  /* 0x0000000000007941 */ /* 0x000fea0003800200 */
.L_x_123:
[----:B------:R-:W-:Y:S01]  /*82e0*/  ULEA UR4, UR56, UR50, 0x3 ;  /* 0x0000003238047291 */ /* 0x000fe2000f8e18ff */
[----:B------:R-:W-:-:S04]  /*82f0*/  DEPBAR.LE SB0, 0x0 ;  /* 0x000080000000791a */ /* 0x000fc80000000000 */
[----:B------:R-:W-:-:S04]  /*8300*/  UIADD3 UR4, UPT, UPT, UR4, 0xa0, URZ ;  /* 0x000000a004047890 */ /* 0x000fc8000fffe0ff */
[----:B------:R-:W-:-:S09]  /*8310*/  UPRMT UR4, UR45, 0x654, UR4 ;  /* 0x000006542d047896 */ /* 0x000fd20008000004 */
[----:B------:R-:W-:Y:S01]  /*8320*/  SYNCS.ARRIVE.TRANS64.RED.A1T0 RZ, [UR4], RZ ;  /* 0x000000ffffff79a7 */ /* 0x000fe20008100404 */
[----:B------:R-:W-:Y:S05]  /*8330*/  EXIT ;  /* 0x000000000000794d */ /* 0x000fea0003800000 */
.L_x_19:
[----:B------:R-:W-:Y:S07]  /*8340*/  MOV R2, UR9 ;  /* 0x0000000900027c02 */ /* 0x000fee0008000f00 */
.L_x_127:
[----:B-1----:R1:W2:Y:S02]  /*8350*/  SYNCS.PHASECHK.TRANS64.TRYWAIT P1, [R2+URZ+0x40], R5 ;  /* 0x00004005020075a7 */ /* 0x0022a400080211ff */
[----:B--2---:R-:W-:Y:S05]  /*8360*/  @!P1 NANOSLEEP.SYNCS 0x989680 ;  /* 0x009896800000995d */ /* 0x004fea0003900000 */
[----:B------:R-:W2:Y:S02]  /*8370*/  @!P1 SYNCS.PHASECHK.TRANS64 P1, [R2+URZ+0x40], R5 ;  /* 0x00004005020095a7 */ /* 0x000ea400080210ff */
[----:B--2---:R-:W-:Y:S05]  /*8380*/  @!P1 BRA `(.L_x_127) ;  /* 0xfffffffc00f09947 */ /* 0x004fea000383ffff */
[----:B------:R-:W-:Y:S05]  /*8390*/  BRA `(.L_x_18) ;  /* 0xffffff9400207947 */ /* 0x000fea000383ffff */
.L_x_25:
[----:B------:R-:W-:Y:S07]  /*83a0*/  MOV R2, UR9 ;  /* 0x0000000900027c02 */ /* 0x000fee0008000f00 */
.L_x_128:
[----:B-1----:R1:W2:Y:S02]  /*83b0*/  SYNCS.PHASECHK.TRANS64.TRYWAIT P0, [R2+URZ+0x40], R5 ;  /* 0x00004005020075a7 */ /* 0x0022a400080011ff */
[----:B--2---:R-:W-:Y:S05]  /*83c0*/  @!P0 NANOSLEEP.SYNCS 0x989680 ;  /* 0x009896800000895d */ /* 0x004fea0003900000 */
[----:B------:R-:W2:Y:S02]  /*83d0*/  @!P0 SYNCS.PHASECHK.TRANS64 P0, [R2+URZ+0x40], R5 ;  /* 0x00004005020085a7 */ /* 0x000ea400080010ff */
[----:B--2---:R-:W-:Y:S05]  /*83e0*/  @!P0 BRA `(.L_x_128) ;  /* 0xfffffffc00f08947 */ /* 0x004fea000383ffff */
[----:B------:R-:W-:Y:S05]  /*83f0*/  BRA `(.L_x_24) ;  /* 0xffffff9800887947 */ /* 0x000fea000383ffff */
.L_x_29:
[----:B-1----:R-:W-:-:S07]  /*8400*/  MOV R2, UR22 ;  /* 0x0000001600027c02 */ /* 0x002fce0008000f00 */
.L_x_129:
[----:B-1----:R1:W4:Y:S02]  /*8410*/  SYNCS.PHASECHK.TRANS64.TRYWAIT P0, [R2+URZ+0xd0], R3 ;  /* 0x0000d003020075a7 */ /* 0x00232400080011ff */
[----:B----4-:R-:W-:Y:S05]  /*8420*/  @!P0 NANOSLEEP.SYNCS 0x989680 ;  /* 0x009896800000895d */ /* 0x010fea0003900000 */
[----:B------:R-:W4:Y:S02]  /*8430*/  @!P0 SYNCS.PHASECHK.TRANS64 P0, [R2+URZ+0xd0], R3 ;  /* 0x0000d003020085a7 */ /* 0x000f2400080010ff */
[----:B----4-:R-:W-:Y:S05]  /*8440*/  @!P0 BRA `(.L_x_129) ;  /* 0xfffffffc00f08947 */ /* 0x010fea000383ffff */
[----:B------:R-:W-:Y:S05]  /*8450*/  BRA `(.L_x_130) ;  /* 0xffffff9c004c7947 */ /* 0x000fea000383ffff */
.L_x_33:
[----:B------:R-:W-:-:S07]  /*8460*/  MOV R0, UR4 ;  /* 0x0000000400007c02 */ /* 0x000fce0008000f00 */
.L_x_131:
[----:B-1----:R1:W4:Y:S02]  /*8470*/  SYNCS.PHASECHK.TRANS64.TRYWAIT P0, [R0+URZ], R3 ;  /* 0x00000003000075a7 */ /* 0x00232400080011ff */
[----:B----4-:R-:W-:Y:S05]  /*8480*/  @!P0 NANOSLEEP.SYNCS 0x989680 ;  /* 0x009896800000895d */ /* 0x010fea0003900000 */
[----:B------:R-:W4:Y:S02]  /*8490*/  @!P0 SYNCS.PHASECHK.TRANS64 P0, [R0+URZ], R3 ;  /* 0x00000003000085a7 */ /* 0x000f2400080010ff */
[----:B----4-:R-:W-:Y:S05]  /*84a0*/  @!P0 BRA `(.L_x_131) ;  /* 0xfffffffc00f08947 */ /* 0x010fea000383ffff */
[----:B------:R-:W-:Y:S05]  /*84b0*/  BRA `(.L_x_132) ;  /* 0xffffffa000a47947 */ /* 0x000fea000383ffff */
.L_x_34:
[----:B------:R-:W-:-:S07]  /*84c0*/  MOV R0, UR4 ;  /* 0x0000000400007c02 */ /* 0x000fce0008000f00 */
.L_x_133:
[----:B-1----:R1:W4:Y:S02]  /*84d0*/  SYNCS.PHASECHK.TRANS64.TRYWAIT P0, [R0+URZ], R3 ;  /* 0x00000003000075a7 */ /* 0x00232400080011ff */
[----:B----4-:R-:W-:Y:S05]  /*84e0*/  @!P0 NANOSLEEP.SYNCS 0x989680 ;  /* 0x009896800000895d */ /* 0x010fea0003900000 */
[----:B------:R-:W4:Y:S02]  /*84f0*/  @!P0 SYNCS.PHASECHK.TRANS64 P0, [R0+URZ], R3 ;  /* 0x00000003000085a7 */ /* 0x000f2400080010ff */
[----:B----4-:R-:W-:Y:S05]  /*8500*/  @!P0 BRA `(.L_x_133) ;  /* 0xfffffffc00f08947 */ /* 0x010fea000383ffff */
[----:B------:R-:W-:Y:S05]  /*8510*/  BRA `(.L_x_134) ;  /* 0xffffffa000b47947 */ /* 0x000fea000383ffff */
.L_x_35:
[----:B------:R-:W-:-:S07]  /*8520*/  MOV R0, UR4 ;  /* 0x0000000400007c02 */ /* 0x000fce0008000f00 */
.L_x_135:
[----:B-1----:R1:W4:Y:S02]  /*8530*/  SYNCS.PHASECHK.TRANS64.TRYWAIT P0, [R0+URZ], R3 ;  /* 0x00000003000075a7 */ /* 0x00232400080011ff */
[----:B----4-:R-:W-:Y:S05]  /*8540*/  @!P0 NANOSLEEP.SYNCS 0x989680 ;  /* 0x009896800000895d */ /* 0x010fea0003900000 */
[----:B------:R-:W4:Y:S02]  /*8550*/  @!P0 SYNCS.PHASECHK.TRANS64 P0, [R0+URZ], R3 ;  /* 0x00000003000085a7 */ /* 0x000f2400080010ff */
[----:B----4-:R-:W-:Y:S05]  /*8560*/  @!P0 BRA `(.L_x_135) ;  /* 0xfffffffc00f08947 */ /* 0x010fea000383ffff */
[----:B------:R-:W-:Y:S05]  /*8570*/  BRA `(.L_x_136) ;  /* 0xffffffa000c47947 */ /* 0x000fea000383ffff */
.L_x_36:
[----:B------:R-:W-:-:S07]  /*8580*/  MOV R0, UR4 ;  /* 0x0000000400007c02 */ /* 0x000fce0008000f00 */
.L_x_137:
[----:B-1----:R1:W4:Y:S02]  /*8590*/  SYNCS.PHASECHK.TRANS64.TRYWAIT P0, [R0+URZ], R3 ;  /* 0x00000003000075a7 */ /* 0x00232400080011ff */
[----:B----4-:R-:W-:Y:S05]  /*85a0*/  @!P0 NANOSLEEP.SYNCS 0x989680 ;  /* 0x009896800000895d */ /* 0x010fea0003900000 */
[----:B------:R-:W4:Y:S02]  /*85b0*/  @!P0 SYNCS.PHASECHK.TRANS64 P0, [R0+URZ], R3 ;  /* 0x00000003000085a7 */ /* 0x000f2400080010ff */
[----:B----4-:R-:W-:Y:S05]  /*85c0*/  @!P0 BRA `(.L_x_137) ;  /* 0xfffffffc00f08947 */ /* 0x010fea000383ffff */
[----:B------:R-:W-:Y:S05]  /*85d0*/  BRA `(.L_x_138) ;  /* 0xffffffa000d47947 */ /* 0x000fea000383ffff */
.L_x_37:
[----:B------:R-:W-:-:S07]  /*85e0*/  MOV R0, UR4 ;  /* 0x0000000400007c02 */ /* 0x000fce0008000f00 */
.L_x_139:
[----:B-1----:R1:W4:Y:S02]  /*85f0*/  SYNCS.PHASECHK.TRANS64.TRYWAIT P0, [R0+URZ], R3 ;  /* 0x00000003000075a7 */ /* 0x00232400080011ff */
[----:B----4-:R-:W-:Y:S05]  /*8600*/  @!P0 NANOSLEEP.SYNCS 0x989680 ;  /* 0x009896800000895d */ /* 0x010fea0003900000 */
[----:B------:R-:W4:Y:S02]  /*8610*/  @!P0 SYNCS.PHASECHK.TRANS64 P0, [R0+URZ], R3 ;  /* 0x00000003000085a7 */ /* 0x000f2400080010ff */
[----:B----4-:R-:W-:Y:S05]  /*8620*/  @!P0 BRA `(.L_x_139) ;  /* 0xfffffffc00f08947 */ /* 0x010fea000383ffff */
[----:B------:R-:W-:Y:S05]  /*8630*/  BRA `(.L_x_140) ;  /* 0xffffffa000e47947 */ /* 0x000fea000383ffff */
.L_x_38:
[----:B------:R-:W-:-:S07]  /*8640*/  MOV R0, UR4 ;  /* 0x0000000400007c02 */ /* 0x000fce0008000f00 */
.L_x_141:
[----:B-1----:R1:W4:Y:S02]  /*8650*/  SYNCS.PHASECHK.TRANS64.TRYWAIT P0, [R0+URZ], R3 ;  /* 0x00000003000075a7 */ /* 0x00232400080011ff */
[----:B----4-:R-:W-:Y:S05]  /*8660*/  @!P0 NANOSLEEP.SYNCS 0x989680 ;  /* 0x009896800000895d */ /* 0x010fea0003900000 */
[----:B------:R-:W4:Y:S02]  /*8670*/  @!P0 SYNCS.PHASECHK.TRANS64 P0, [R0+URZ], R3 ;  /* 0x00000003000085a7 */ /* 0x000f2400080010ff */
[----:B----4-:R-:W-:Y:S05]  /*8680*/  @!P0 BRA `(.L_x_141) ;  /* 0xfffffffc00f08947 */ /* 0x010fea000383ffff */
[----:B------:R-:W-:Y:S05]  /*8690*/  BRA `(.L_x_142) ;  /* 0xffffffa000f47947 */ /* 0x000fea000383ffff */
.L_x_39:
[----:B------:R-:W-:-:S07]  /*86a0*/  MOV R0, UR4 ;  /* 0x0000000400007c02 */ /* 0x000fce0008000f00 */
.L_x_143:
[----:B-1----:R1:W4:Y:S02]  /*86b0*/  SYNCS.PHASECHK.TRANS64.TRYWAIT P0, [R0+URZ], R3 ;  /* 0x00000003000075a7 */ /* 0x00232400080011ff */
[----:B----4-:R-:W-:Y:S05]  /*86c0*/  @!P0 NANOSLEEP.SYNCS 0x989680 ;  /* 0x009896800000895d */ /* 0x010fea0003900000 */
[----:B------:R-:W4:Y:S02]  /*86d0*/  @!P0 SYNCS.PHASECHK.TRANS64 P0, [R0+URZ], R3 ;  /* 0x00000003000085a7 */ /* 0x000f2400080010ff */
[----:B----4-:R-:W-:Y:S05]  /*86e0*/  @!P0 BRA `(.L_x_143) ;  /* 0xfffffffc00f08947 */ /* 0x010fea000383ffff */
[----:B------:R-:W-:Y:S05]  /*86f0*/  BRA `(.L_x_144) ;  /* 0xffffffa400047947 */ /* 0x000fea000383ffff */
.L_x_42:
[----:B------:R-:W-:-:S07]  /*8700*/  MOV R4, UR45 ;  /* 0x0000002d00047c02 */ /* 0x000fce0008000f00 */
.L_x_145:
[----:B-1----:R1:W2:Y:S02]  /*8710*/  SYNCS.PHASECHK.TRANS64.TRYWAIT P1, [R4+URZ+0xd8], R7 ;  /* 0x0000d807040075a7 */ /* 0x0022a400080211ff */
[----:B--2---:R-:W-:Y:S05]  /*8720*/  @!P1 NANOSLEEP.SYNCS 0x989680 ;  /* 0x009896800000995d */ /* 0x004fea0003900000 */
[----:B------:R-:W2:Y:S02]  /*8730*/  @!P1 SYNCS.PHASECHK.TRANS64 P1, [R4+URZ+0xd8], R7 ;  /* 0x0000d807040095a7 */ /* 0x000ea400080210ff */
[----:B--2---:R-:W-:Y:S05]  /*8740*/  @!P1 BRA `(.L_x_145) ;  /* 0xfffffffc00f09947 */ /* 0x004fea000383ffff */
[----:B------:R-:W-:Y:S05]  /*8750*/  BRA `(.L_x_146) ;  /* 0xffffffa4006c7947 */ /* 0x000fea000383ffff */
.L_x_43:
[----:B-1----:R-:W-:-:S07]  /*8760*/  MOV R4, UR45 ;  /* 0x0000002d00047c02 */ /* 0x002fce0008000f00 */
.L_x_147:
[----:B-1----:R1:W2:Y:S02]  /*8770*/  SYNCS.PHASECHK.TRANS64.TRYWAIT P1, [R4+URZ+0xd0], R5 ;  /* 0x0000d005040075a7 */ /* 0x0022a400080211ff */
[----:B--2---:R-:W-:Y:S05]  /*8780*/  @!P1 NANOSLEEP.SYNCS 0x989680 ;  /* 0x009896800000995d */ /* 0x004fea0003900000 */
[----:B------:R-:W2:Y:S02]  /*8790*/  @!P1 SYNCS.PHASECHK.TRANS64 P1, [R4+URZ+0xd0], R5 ;  /* 0x0000d005040095a7 */ /* 0x000ea400080210ff */
[----:B--2---:R-:W-:Y:S05]  /*87a0*/  @!P1 BRA `(.L_x_147) ;  /* 0xfffffffc00f09947 */ /* 0x004fea000383ffff */
[----:B------:R-:W-:Y:S05]  /*87b0*/  BRA `(.L_x_148) ;  /* 0xffffffa400747947 */ /* 0x000fea000383ffff */
.L_x_51:
[----:B------:R-:W-:-:S07]  /*87c0*/  MOV R0, UR6 ;  /* 0x0000000600007c02 */ /* 0x000fce0008000f00 */
.L_x_149:
[----:B-1----:R1:W2:Y:S02]  /*87d0*/  SYNCS.PHASECHK.TRANS64.TRYWAIT P0, [R0+URZ+0xd0], R5 ;  /* 0x0000d005000075a7 */ /* 0x0022a400080011ff */
[----:B--2---:R-:W-:Y:S05]  /*87e0*/  @!P0 NANOSLEEP.SYNCS 0x989680 ;  /* 0x009896800000895d */ /* 0x004fea0003900000 */
[----:B------:R-:W2:Y:S02]  /*87f0*/  @!P0 SYNCS.PHASECHK.TRANS64 P0, [R0+URZ+0xd0], R5 ;  /* 0x0000d005000085a7 */ /* 0x000ea400080010ff */
[----:B--2---:R-:W-:Y:S05]  /*8800*/  @!P0 BRA `(.L_x_149) ;  /* 0xfffffffc00f08947 */ /* 0x004fea000383ffff */
[----:B------:R-:W-:Y:S05]  /*8810*/  BRA `(.L_x_150) ;  /* 0xffffffa800f87947 */ /* 0x000fea000383ffff */
.L_x_52:
[----:B------:R-:W-:-:S07]  /*8820*/  MOV R5, UR8 ;  /* 0x0000000800057c02 */ /* 0x000fce0008000f00 */
.L_x_151:
[----:B-1----:R1:W2:Y:S02]  /*8830*/  SYNCS.PHASECHK.TRANS64.TRYWAIT P0, [R5+URZ+0xf0], R0 ;  /* 0x0000f000050075a7 */ /* 0x0022a400080011ff */
[----:B--2---:R-:W-:Y:S05]  /*8840*/  @!P0 NANOSLEEP.SYNCS 0x989680 ;  /* 0x009896800000895d */ /* 0x004fea0003900000 */
[----:B------:R-:W2:Y:S02]  /*8850*/  @!P0 SYNCS.PHASECHK.TRANS64 P0, [R5+URZ+0xf0], R0 ;  /* 0x0000f000050085a7 */ /* 0x000ea400080010ff */
[----:B--2---:R-:W-:Y:S05]  /*8860*/  @!P0 BRA `(.L_x_151) ;  /* 0xfffffffc00f08947 */ /* 0x004fea000383ffff */
[----:B------:R-:W-:Y:S05]  /*8870*/  BRA `(.L_x_152) ;  /* 0xffffffac00147947 */ /* 0x000fea000383ffff */
.L_x_55:
[----:B-1----:R-:W-:Y:S07]  /*8880*/  MOV R0, UR7 ;  /* 0x0000000700007c02 */ /* 0x002fee0008000f00 */
.L_x_153:
[----:B-1----:R1:W2:Y:S02]  /*8890*/  SYNCS.PHASECHK.TRANS64.TRYWAIT P0, [R0+URZ], R5 ;  /* 0x00000005000075a7 */ /* 0x0022a400080011ff */
[----:B--2---:R-:W-:Y:S05]  /*88a0*/  @!P0 NANOSLEEP.SYNCS 0x989680 ;  /* 0x009896800000895d */ /* 0x004fea0003900000 */
[----:B------:R-:W2:Y:S02]  /*88b0*/  @!P0 SYNCS.PHASECHK.TRANS64 P0, [R0+URZ], R5 ;  /* 0x00000005000085a7 */ /* 0x000ea400080010ff */
[----:B--2---:R-:W-:Y:S05]  /*88c0*/  @!P0 BRA `(.L_x_153) ;  /* 0xfffffffc00f08947 */ /* 0x004fea000383ffff */
[----:B------:R-:W-:Y:S05]  /*88d0*/  BRA `(.L_x_54) ;  /* 0xffffffac00387947 */ /* 0x000fea000383ffff */
.L_x_58:
[----:B------:R-:W-:-:S07]  /*88e0*/  MOV R0, UR5 ;  /* 0x0000000500007c02 */ /* 0x000fce0008000f00 */
.L_x_154:
[----:B-1----:R1:W3:Y:S02]  /*88f0*/  SYNCS.PHASECHK.TRANS64.TRYWAIT P0, [R0+URZ], R3 ;  /* 0x00000003000075a7 */ /* 0x0022e400080011ff */
[----:B---3--:R-:W-:Y:S05]  /*8900*/  @!P0 NANOSLEEP.SYNCS 0x989680 ;  /* 0x009896800000895d */ /* 0x008fea0003900000 */
[----:B------:R-:W3:Y:S02]  /*8910*/  @!P0 SYNCS.PHASECHK.TRANS64 P0, [R0+URZ], R3 ;  /* 0x00000003000085a7 */ /* 0x000ee400080010ff */
[----:B---3--:R-:W-:Y:S05]  /*8920*/  @!P0 BRA `(.L_x_154) ;  /* 0xfffffffc00f08947 */ /* 0x008fea000383ffff */
[----:B------:R-:W-:Y:S05]  /*8930*/  BRA `(.L_x_155) ;  /* 0xffffffb0002c7947 */ /* 0x000fea000383ffff */
.L_x_59:
[----:B------:R-:W-:-:S07]  /*8940*/  MOV R0, UR7 ;  /* 0x0000000700007c02 */ /* 0x000fce0008000f00 */
.L_x_156:
[----:B-1----:R1:W3:Y:S02]  /*8950*/  SYNCS.PHASECHK.TRANS64.TRYWAIT P0, [R0+URZ], R3 ;  /* 0x00000003000075a7 */ /* 0x0022e400080011ff */
[----:B---3--:R-:W-:Y:S05]  /*8960*/  @!P0 NANOSLEEP.SYNCS 0x989680 ;  /* 0x009896800000895d */ /* 0x008fea0003900000 */
[----:B------:R-:W3:Y:S02]  /*8970*/  @!P0 SYNCS.PHASECHK.TRANS64 P0, [R0+URZ], R3 ;  /* 0x00000003000085a7 */ /* 0x000ee400080010ff */
[----:B---3--:R-:W-:Y:S05]  /*8980*/  @!P0 BRA `(.L_x_156) ;  /* 0xfffffffc00f08947 */ /* 0x008fea000383ffff */
[----:B------:R-:W-:Y:S05]  /*8990*/  BRA `(.L_x_157) ;  /* 0xffffffb000387947 */ /* 0x000fea000383ffff */
.L_x_64:
[----:B------:R-:W-:Y:S07]  /*89a0*/  MOV R0, UR22 ;  /* 0x0000001600007c02 */ /* 0x000fee0008000f00 */
.L_x_158:
[----:B--2---:R2:W3:Y:S02]  /*89b0*/  SYNCS.PHASECHK.TRANS64.TRYWAIT P0, [R0+URZ+0xd0], R3 ;  /* 0x0000d003000075a7 */ /* 0x0044e400080011ff */
[----:B---3--:R-:W-:Y:S05]  /*89c0*/  @!P0 NANOSLEEP.SYNCS 0x989680 ;  /* 0x009896800000895d */ /* 0x008fea0003900000 */
[----:B------:R-:W3:Y:S02]  /*89d0*/  @!P0 SYNCS.PHASECHK.TRANS64 P0, [R0+URZ+0xd0], R3 ;  /* 0x0000d003000085a7 */ /* 0x000ee400080010ff */
[----:B---3--:R-:W-:Y:S05]  /*89e0*/  @!P0 BRA `(.L_x_158) ;  /* 0xfffffffc00f08947 */ /* 0x008fea000383ffff */
[----:B------:R-:W-:Y:S05]  /*89f0*/  BRA `(.L_x_159) ;  /* 0xffffffb400687947 */ /* 0x000fea000383ffff */
.L_x_67:
[----:B------:R-:W-:Y:S07]  /*8a00*/  MOV R0, UR22 ;  /* 0x0000001600007c02 */ /* 0x000fee0008000f00 */
.L_x_160:
[----:B--2---:R2:W3:Y:S02]  /*8a10*/  SYNCS.PHASECHK.TRANS64.TRYWAIT P0, [R0+URZ+0xc8], R3 ;  /* 0x0000c803000075a7 */ /* 0x0044e400080011ff */
[----:B---3--:R-:W-:Y:S05]  /*8a20*/  @!P0 NANOSLEEP.SYNCS 0x989680 ;  /* 0x009896800000895d */ /* 0x008fea0003900000 */
[----:B------:R-:W3:Y:S02]  /*8a30*/  @!P0 SYNCS.PHASECHK.TRANS64 P0, [R0+URZ+0xc8], R3 ;  /* 0x0000c803000085a7 */ /* 0x000ee400080010ff */
[----:B---3--:R-:W-:Y:S05]  /*8a40*/  @!P0 BRA `(.L_x_160) ;  /* 0xfffffffc00f08947 */ /* 0x008fea000383ffff */
[----:B------:R-:W-:Y:S05]  /*8a50*/  BRA `(.L_x_66) ;  /* 0xffffffb800407947 */ /* 0x000fea000383ffff */
.L_x_70:
[----:B------:R-:W-:Y:S07]  /*8a60*/  MOV R3, UR22 ;  /* 0x0000001600037c02 */ /* 0x000fee0008000f00 */
.L_x_161:
[----:B-1----:R1:W2:Y:S02]  /*8a70*/  SYNCS.PHASECHK.TRANS64.TRYWAIT P0, [R3+URZ+0xa0], R12 ;  /* 0x0000a00c030075a7 */ /* 0x0022a400080011ff */
[----:B--2---:R-:W-:Y:S05]  /*8a80*/  @!P0 NANOSLEEP.SYNCS 0x989680 ;  /* 0x009896800000895d */ /* 0x004fea0003900000 */
[----:B------:R-:W2:Y:S02]  /*8a90*/  @!P0 SYNCS.PHASECHK.TRANS64 P0, [R3+URZ+0xa0], R12 ;  /* 0x0000a00c030085a7 */ /* 0x000ea400080010ff */
[----:B--2---:R-:W-:Y:S05]  /*8aa0*/  @!P0 BRA `(.L_x_161) ;  /* 0xfffffffc00f08947 */ /* 0x004fea000383ffff */
[----:B------:R-:W-:Y:S05]  /*8ab0*/  BRA `(.L_x_162) ;  /* 0xffffffb800f87947 */ /* 0x000fea000383ffff */
.L_x_71:
[----:B-1----:R-:W-:Y:S07]  /*8ac0*/  MOV R3, UR22 ;  /* 0x0000001600037c02 */ /* 0x002fee0008000f00 */
.L_x_163:
[----:B-1----:R1:W2:Y:S02]  /*8ad0*/  SYNCS.PHASECHK.TRANS64.TRYWAIT P0, [R3+URZ+0xa8], R12 ;  /* 0x0000a80c030075a7 */ /* 0x0022a400080011ff */
[----:B--2---:R-:W-:Y:S05]  /*8ae0*/  @!P0 NANOSLEEP.SYNCS 0x989680 ;  /* 0x009896800000895d */ /* 0x004fea0003900000 */
[----:B------:R-:W2:Y:S02]  /*8af0*/  @!P0 SYNCS.PHASECHK.TRANS64 P0, [R3+URZ+0xa8], R12 ;  /* 0x0000a80c030085a7 */ /* 0x000ea400080010ff */
[----:B--2---:R-:W-:Y:S05]  /*8b00*/  @!P0 BRA `(.L_x_163) ;  /* 0xfffffffc00f08947 */ /* 0x004fea000383ffff */
[----:B------:R-:W-:Y:S05]  /*8b10*/  BRA `(.L_x_164) ;  /* 0xffffffbc00307947 */ /* 0x000fea000383ffff */
.L_x_72:
[----:B-1----:R-:W-:Y:S07]  /*8b20*/  MOV R3, UR22 ;  /* 0x0000001600037c02 */ /* 0x002fee0008000f00 */
.L_x_165:
[----:B-1----:R1:W2:Y:S02]  /*8b30*/  SYNCS.PHASECHK.TRANS64.TRYWAIT P0, [R3+URZ+0xb0], R12 ;  /* 0x0000b00c030075a7 */ /* 0x0022a400080011ff */
[----:B--2---:R-:W-:Y:S05]  /*8b40*/  @!P0 NANOSLEEP.SYNCS 0x989680 ;  /* 0x009896800000895d */ /* 0x004fea0003900000 */
[----:B------:R-:W2:Y:S02]  /*8b50*/  @!P0 SYNCS.PHASECHK.TRANS64 P0, [R3+URZ+0xb0], R12 ;  /* 0x0000b00c030085a7 */ /* 0x000ea400080010ff */
[----:B--2---:R-:W-:Y:S05]  /*8b60*/  @!P0 BRA `(.L_x_165) ;  /* 0xfffffffc00f08947 */ /* 0x004fea000383ffff */
[----:B------:R-:W-:Y:S05]  /*8b70*/  BRA `(.L_x_166) ;  /* 0xffffffbc00787947 */ /* 0x000fea000383ffff */
.L_x_73:
[----:B------:R-:W-:Y:S07]  /*8b80*/  MOV R3, UR22 ;  /* 0x0000001600037c02 */ /* 0x000fee0008000f00 */
.L_x_167:
[----:B-1----:R1:W2:Y:S02]  /*8b90*/  SYNCS.PHASECHK.TRANS64.TRYWAIT P0, [R3+URZ+0xb8], R12 ;  /* 0x0000b80c030075a7 */ /* 0x0022a400080011ff */
[----:B--2---:R-:W-:Y:S05]  /*8ba0*/  @!P0 NANOSLEEP.SYNCS 0x989680 ;  /* 0x009896800000895d */ /* 0x004fea0003900000 */
[----:B------:R-:W2:Y:S02]  /*8bb0*/  @!P0 SYNCS.PHASECHK.TRANS64 P0, [R3+URZ+0xb8], R12 ;  /* 0x0000b80c030085a7 */ /* 0x000ea400080010ff */
[----:B--2---:R-:W-:Y:S05]  /*8bc0*/  @!P0 BRA `(.L_x_167) ;  /* 0xfffffffc00f08947 */ /* 0x004fea000383ffff */
[----:B------:R-:W-:Y:S05]  /*8bd0*/  BRA `(.L_x_168) ;  /* 0xffffffc000007947 */ /* 0x000fea000383ffff */
.L_x_75:
[----:B------:R-:W-:-:S07]  /*8be0*/  MOV R0, UR22 ;  /* 0x0000001600007c02 */ /* 0x000fce0008000f00 */
.L_x_169:
[----:B-1----:R1:W3:Y:S02]  /*8bf0*/  SYNCS.PHASECHK.TRANS64.TRYWAIT P0, [R0+URZ+0xa0], R3 ;  /* 0x0000a003000075a7 */ /* 0x0022e400080011ff */
[----:B---3--:R-:W-:Y:S05]  /*8c00*/  @!P0 NANOSLEEP.SYNCS 0x989680 ;  /* 0x009896800000895d */ /* 0x008fea0003900000 */
[----:B------:R-:W3:Y:S02]  /*8c10*/  @!P0 SYNCS.PHASECHK.TRANS64 P0, [R0+URZ+0xa0], R3 ;  /* 0x0000a003000085a7 */ /* 0x000ee400080010ff */
[----:B---3--:R-:W-:Y:S05]  /*8c20*/  @!P0 BRA `(.L_x_169) ;  /* 0xfffffffc00f08947 */ /* 0x008fea000383ffff */
[----:B------:R-:W-:Y:S05]  /*8c30*/  BRA `(.L_x_170) ;  /* 0xffffffc000647947 */ /* 0x000fea000383ffff */
.L_x_76:
[----:B-1----:R-:W-:-:S07]  /*8c40*/  MOV R0, UR22 ;  /* 0x0000001600007c02 */ /* 0x002fce0008000f00 */
.L_x_171:
[----:B-1----:R1:W3:Y:S02]  /*8c50*/  SYNCS.PHASECHK.TRANS64.TRYWAIT P0, [R0+URZ+0xa8], R3 ;  /* 0x0000a803000075a7 */ /* 0x0022e400080011ff */
[----:B---3--:R-:W-:Y:S05]  /*8c60*/  @!P0 NANOSLEEP.SYNCS 0x989680 ;  /* 0x009896800000895d */ /* 0x008fea0003900000 */
[----:B------:R-:W3:Y:S02]  /*8c70*/  @!P0 SYNCS.PHASECHK.TRANS64 P0, [R0+URZ+0xa8], R3 ;  /* 0x0000a803000085a7 */ /* 0x000ee400080010ff */
[----:B---3--:R-:W-:Y:S05]  /*8c80*/  @!P0 BRA `(.L_x_171) ;  /* 0xfffffffc00f08947 */ /* 0x008fea000383ffff */
[----:B------:R-:W-:Y:S05]  /*8c90*/  BRA `(.L_x_172) ;  /* 0xffffffc000547947 */ /* 0x000fea000383ffff */
.L_x_77:
[----:B-1----:R-:W-:-:S07]  /*8ca0*/  MOV R0, UR22 ;  /* 0x0000001600007c02 */ /* 0x002fce0008000f00 */
.L_x_173:
[----:B-1----:R1:W3:Y:S02]  /*8cb0*/  SYNCS.PHASECHK.TRANS64.TRYWAIT P0, [R0+URZ+0xb0], R3 ;  /* 0x0000b003000075a7 */ /* 0x0022e400080011ff */
[----:B---3--:R-:W-:Y:S05]  /*8cc0*/  @!P0 NANOSLEEP.SYNCS 0x989680 ;  /* 0x009896800000895d */ /* 0x008fea0003900000 */
[----:B------:R-:W3:Y:S02]  /*8cd0*/  @!P0 SYNCS.PHASECHK.TRANS64 P0, [R0+URZ+0xb0], R3 ;  /* 0x0000b003000085a7 */ /* 0x000ee400080010ff */
[----:B---3--:R-:W-:Y:S05]  /*8ce0*/  @!P0 BRA `(.L_x_173) ;  /* 0xfffffffc00f08947 */ /* 0x008fea000383ffff */
[----:B------:R-:W-:Y:S05]  /*8cf0*/  BRA `(.L_x_174) ;  /* 0xffffffc000447947 */ /* 0x000fea000383ffff */
.L_x_79:
[----:B------:R-:W-:Y:S07]  /*8d00*/  MOV R0, UR50 ;  /* 0x0000003200007c02 */ /* 0x000fee0008000f00 */
.L_x_175:
[----:B-1----:R1:W2:Y:S02]  /*8d10*/  SYNCS.PHASECHK.TRANS64.TRYWAIT P0, [R0+URZ+0xd0], R3 ;  /* 0x0000d003000075a7 */ /* 0x0022a400080011ff */
[----:B--2---:R-:W-:Y:S05]  /*8d20*/  @!P0 NANOSLEEP.SYNCS 0x989680 ;  /* 0x009896800000895d */ /* 0x004fea0003900000 */
[----:B------:R-:W2:Y:S02]  /*8d30*/  @!P0 SYNCS.PHASECHK.TRANS64 P0, [R0+URZ+0xd0], R3 ;  /* 0x0000d003000085a7 */ /* 0x000ea400080010ff */
[----:B--2---:R-:W-:Y:S05]  /*8d40*/  @!P0 BRA `(.L_x_175) ;  /* 0xfffffffc00f08947 */ /* 0x004fea000383ffff */
[----:B------:R-:W-:Y:S05]  /*8d50*/  BRA `(.L_x_176) ;  /* 0xffffffc400207947 */ /* 0x000fea000383ffff */
.L_x_90:
[----:B-1----:R-:W-:Y:S04]  /*8d60*/  MOV R2, UR50 ;  /* 0x0000003200027c02 */ /* 0x002fe80008000f00 */
[----:B------:R1:W3:Y:S03]  /*8d70*/  SYNCS.PHASECHK.TRANS64.TRYWAIT P1, [R2+URZ+0x80], R3 ;  /* 0x00008003020075a7 */ /* 0x0002e600080211ff */
[----:B---3--:R-:W-:Y:S05]  /*8d80*/  @!P1 NANOSLEEP.SYNCS 0x989680 ;  /* 0x009896800000995d */ /* 0x008fea0003900000 */
[----:B------:R-:W3:Y:S02]  /*8d90*/  @!P1 SYNCS.PHASECHK.TRANS64 P1, [R2+URZ+0x80], R3 ;  /* 0x00008003020095a7 */ /* 0x000ee400080210ff */
[----:B---3--:R-:W-:Y:S05]  /*8da0*/  @!P1 BRA `(.L_x_90) ;  /* 0xfffffffc00ec9947 */ /* 0x008fea000383ffff */
[----:B------:R-:W-:Y:S05]  /*8db0*/  BRA `(.L_x_89) ;  /* 0xffffffd000487947 */ /* 0x000fea000383ffff */
.L_x_92:
[----:B-1----:R1:W4:Y:S02]  /*8dc0*/  SYNCS.PHASECHK.TRANS64.TRYWAIT P0, [R83+URZ+0xe0], R0 ;  /* 0x0000e000530075a7 */ /* 0x00232400080011ff */
[----:B----4-:R-:W-:Y:S05]  /*8dd0*/  @!P0 NANOSLEEP.SYNCS 0x989680 ;  /* 0x009896800000895d */ /* 0x010fea0003900000 */
[----:B------:R-:W4:Y:S02]  /*8de0*/  @!P0 SYNCS.PHASECHK.TRANS64 P0, [R83+URZ+0xe0], R0 ;  /* 0x0000e000530085a7 */ /* 0x000f2400080010ff */
[----:B----4-:R-:W-:Y:S05]  /*8df0*/  @!P0 BRA `(.L_x_92) ;  /* 0xfffffffc00f08947 */ /* 0x010fea000383ffff */
[----:B------:R-:W-:Y:S05]  /*8e00*/  BRA `(.L_x_91) ;  /* 0xffffffd0006c7947 */ /* 0x000fea000383ffff */
.L_x_101:
[----:B--2---:R2:W4:Y:S02]  /*8e10*/  SYNCS.PHASECHK.TRANS64.TRYWAIT P0, [R4+URZ+0x80], R3 ;  /* 0x00008003040075a7 */ /* 0x00452400080011ff */
[----:B----4-:R-:W-:Y:S05]  /*8e20*/  @!P0 NANOSLEEP.SYNCS 0x989680 ;  /* 0x009896800000895d */ /* 0x010fea0003900000 */
[----:B------:R-:W4:Y:S02]  /*8e30*/  @!P0 SYNCS.PHASECHK.TRANS64 P0, [R4+URZ+0x80], R3 ;  /* 0x00008003040085a7 */ /* 0x000f2400080010ff */
[----:B----4-:R-:W-:Y:S05]  /*8e40*/  @!P0 BRA `(.L_x_101) ;  /* 0xfffffffc00f08947 */ /* 0x010fea000383ffff */
[----:B------:R-:W-:Y:S05]  /*8e50*/  BRA `(.L_x_100) ;  /* 0xffffffd800607947 */ /* 0x000fea000383ffff */
.L_x_109:
[----:B--2---:R2:W4:Y:S02]  /*8e60*/  SYNCS.PHASECHK.TRANS64.TRYWAIT P0, [R16+URZ+0x80], R3 ;  /* 0x00008003100075a7 */ /* 0x00452400080011ff */
[----:B----4-:R-:W-:Y:S05]  /*8e70*/  @!P0 NANOSLEEP.SYNCS 0x989680 ;  /* 0x009896800000895d */ /* 0x010fea0003900000 */
[----:B------:R-:W4:Y:S02]  /*8e80*/  @!P0 SYNCS.PHASECHK.TRANS64 P0, [R16+URZ+0x80], R3 ;  /* 0x00008003100085a7 */ /* 0x000f2400080010ff */
[----:B----4-:R-:W-:Y:S05]  /*8e90*/  @!P0 BRA `(.L_x_109) ;  /* 0xfffffffc00f08947 */ /* 0x010fea000383ffff */
[----:B------:R-:W-:Y:S05]  /*8ea0*/  BRA `(.L_x_108) ;  /* 0xffffffe000707947 */ /* 0x000fea000383ffff */
.L_x_117:
[----:B--2---:R2:W4:Y:S02]  /*8eb0*/  SYNCS.PHASECHK.TRANS64.TRYWAIT P0, [R17+URZ+0x80], R0 ;  /* 0x00008000110075a7 */ /* 0x00452400080011ff */
[----:B----4-:R-:W-:Y:S05]  /*8ec0*/  @!P0 NANOSLEEP.SYNCS 0x989680 ;  /* 0x009896800000895d */ /* 0x010fea0003900000 */
[----:B------:R-:W4:Y:S02]  /*8ed0*/  @!P0 SYNCS.PHASECHK.TRANS64 P0, [R17+URZ+0x80], R0 ;  /* 0x00008000110085a7 */ /* 0x000f2400080010ff */
[----:B----4-:R-:W-:Y:S05]  /*8ee0*/  @!P0 BRA `(.L_x_117) ;  /* 0xfffffffc00f08947 */ /* 0x010fea000383ffff */
[----:B------:R-:W-:Y:S05]  /*8ef0*/  BRA `(.L_x_116) ;  /* 0xffffffe8007c7947 */ /* 0x000fea000383ffff */
        .weak           $__internal_0_$__cuda_sm10x_tcgen05_guardrail_trap_col_being_dealloced_not_returned_by_alloc
        .type           $__internal_0_$__cuda_sm10x_tcgen05_guardrail_trap_col_being_dealloced_not_returned_by_alloc,@function
        .size           $__internal_0_$__cuda_sm10x_tcgen05_guardrail_trap_col_being_dealloced_not_returned_by_alloc,($__internal_1_$__cuda_sm10x_tcgen05_guardrail_trap_phase_invalid_during_alloc - $__internal_0_$__cuda_sm10x_tcgen05_guardrail_trap_col_being_dealloced_not_returned_by_alloc)
$__internal_0_$__cuda_sm10x_tcgen05_guardrail_trap_col_being_dealloced_not_returned_by_alloc:
[----:B------:R-:W-:Y:S05]  /*8f00*/  BPT.TRAP 0x1 ;  /* 0x000000040000795c */ /* 0x000fea0000300000 */
[----:B------:R-:W-:-:S04]  /*8f10*/  HFMA2 R3, -RZ, RZ, 0, 0 ;  /* 0x00000000ff037431 */ /* 0x000fc800000001ff */
[----:B------:R-:W-:Y:S05]  /*8f20*/  RET.REL.NODEC R2 `(_ZN7cutlass13device_kernelINS_4conv6kernel13ConvUniversalINS1_16ConvProblemShapeILNS1_8OperatorE0ELi2EEENS1_10collective14CollectiveConvINS1_47MainloopSm100TmaUmmaWarpSpecializedImplicitGemmILS5_0ELi8ELi2ELi1ELi2EN4cute5tupleIJNSA_1CILi1EEESD_SD_EEEEENSB_IJNSC_ILi64EEENSC_ILi128EEENSB_IJSG_EEEEEENS_10bfloat16_tESK_NSA_8TiledMMAINSA_8MMA_AtomIJNSA_20SM100_MMA_F16BF16_SSISK_SK_fLi64ELi128ELNSA_4UMMA5MajorE0ELSP_0ELNSO_7ScaleInE0ELSQ_0EEEEEENSA_6LayoutISE_NSB_IJNSC_ILi0EEESU_SU_EEEEENSB_IJNSA_10UnderscoreESX_SX_EEEEENS7_6detail27Sm100ImplicitGemmTileTraitsINSA_20SM90_TMA_LOAD_IM2COLENSA_14ComposedLayoutINSA_7SwizzleILi3ELi4ELi3EEENSA_18smem_ptr_flag_bitsILi16EEENST_INSB_IJNSC_ILi8EEESG_EEENSB_IJSG_SD_EEEEEEEvEENS11_INSA_13SM90_TMA_LOADES1C_vEEEENS_8epilogue10collective18CollectiveEpilogueINS1H_23Sm100TmaWarpSpecializedILi4ELi2ELi16ELb1ELb0EEEJSJ_NSB_IJNST_ISG_SD_EENST_INSC_ILi32EEESD_EEEEESK_NSB_IJNSB_IJlllEEESD_SU_EEESK_S1R_NS1H_6fusion15FusionCallbacksIS1L_NS1S_17LinearCombinationISK_fSK_fLNS_15FloatRoundStyleE2EEESJ_S1P_JEEENSA_5SM1004TMEM4LOAD26SM100_TMEM_LOAD_16dp256b4xES12_NS13_INS14_ILi2ELi4ELi3EEES17_NST_INSB_IJS18_S1N_EEENSB_IJS1N_SD_EEEEEEENSA_17SM75_U32x4_LDSM_NENSA_21SM90_TMA_STORE_IM2COLES26_NSA_17SM90_U32x4_STSM_NENSA_39AutoVectorizingCopyWithAssumedAlignmentILi128EEEEEEvvEEEEvNT_6ParamsE) ;  /* 0xffffff7002347950 */ /* 0x000fea0003c3ffff */
        .weak           $__internal_1_$__cuda_sm10x_tcgen05_guardrail_trap_phase_invalid_during_alloc
        .type           $__internal_1_$__cuda_sm10x_tcgen05_guardrail_trap_phase_invalid_during_alloc,@function
        .size           $__internal_1_$__cuda_sm10x_tcgen05_guardrail_trap_phase_invalid_during_alloc,($__internal_2_$__cuda_sm10x_tcgen05_guardrail_trap_unallocated_columns_being_dealloced - $__internal_1_$__cuda_sm10x_tcgen05_guardrail_trap_phase_invalid_during_alloc)
$__internal_1_$__cuda_sm10x_tcgen05_guardrail_trap_phase_invalid_during_alloc:
[----:B------:R-:W-:Y:S05]  /*8f30*/  BPT.TRAP 0x1 ;  /* 0x000000040000795c */ /* 0x000fea0000300000 */
[----:B------:R-:W-:-:S04]  /*8f40*/  MOV R3, 0x0 ;  /* 0x0000000000037802 */ /* 0x000fc80000000f00 */
[----:B------:R-:W-:Y:S05]  /*8f50*/  RET.REL.NODEC R2 `(_ZN7cutlass13device_kernelINS_4conv6kernel13ConvUniversalINS1_16ConvProblemShapeILNS1_8OperatorE0ELi2EEENS1_10collective14CollectiveConvINS1_47MainloopSm100TmaUmmaWarpSpecializedImplicitGemmILS5_0ELi8ELi2ELi1ELi2EN4cute5tupleIJNSA_1CILi1EEESD_SD_EEEEENSB_IJNSC_ILi64EEENSC_ILi128EEENSB_IJSG_EEEEEENS_10bfloat16_tESK_NSA_8TiledMMAINSA_8MMA_AtomIJNSA_20SM100_MMA_F16BF16_SSISK_SK_fLi64ELi128ELNSA_4UMMA5MajorE0ELSP_0ELNSO_7ScaleInE0ELSQ_0EEEEEENSA_6LayoutISE_NSB_IJNSC_ILi0EEESU_SU_EEEEENSB_IJNSA_10UnderscoreESX_SX_EEEEENS7_6detail27Sm100ImplicitGemmTileTraitsINSA_20SM90_TMA_LOAD_IM2COLENSA_14ComposedLayoutINSA_7SwizzleILi3ELi4ELi3EEENSA_18smem_ptr_flag_bitsILi16EEENST_INSB_IJNSC_ILi8EEESG_EEENSB_IJSG_SD_EEEEEEEvEENS11_INSA_13SM90_TMA_LOADES1C_vEEEENS_8epilogue10collective18CollectiveEpilogueINS1H_23Sm100TmaWarpSpecializedILi4ELi2ELi16ELb1ELb0EEEJSJ_NSB_IJNST_ISG_SD_EENST_INSC_ILi32EEESD_EEEEESK_NSB_IJNSB_IJlllEEESD_SU_EEESK_S1R_NS1H_6fusion15FusionCallbacksIS1L_NS1S_17LinearCombinationISK_fSK_fLNS_15FloatRoundStyleE2EEESJ_S1P_JEEENSA_5SM1004TMEM4LOAD26SM100_TMEM_LOAD_16dp256b4xES12_NS13_INS14_ILi2ELi4ELi3EEES17_NST_INSB_IJS18_S1N_EEENSB_IJS1N_SD_EEEEEEENSA_17SM75_U32x4_LDSM_NENSA_21SM90_TMA_STORE_IM2COLES26_NSA_17SM90_U32x4_STSM_NENSA_39AutoVectorizingCopyWithAssumedAlignmentILi128EEEEEEvvEEEEvNT_6ParamsE) ;  /* 0xffffff7002287950 */ /* 0x000fea0003c3ffff */
        .weak           $__internal_2_$__cuda_sm10x_tcgen05_guardrail_trap_unallocated_columns_being_dealloced
        .type           $__internal_2_$__cuda_sm10x_tcgen05_guardrail_trap_unallocated_columns_being_dealloced,@function
        .size           $__internal_2_$__cuda_sm10x_tcgen05_guardrail_trap_unallocated_columns_being_dealloced,(.L_x_178 - $__internal_2_$__cuda_sm10x_tcgen05_guardrail_trap_unallocated_columns_being_dealloced)
$__internal_2_$__cuda_sm10x_tcgen05_guardrail_trap_unallocated_columns_being_dealloced:
[----:B------:R-:W-:Y:S05]  /*8f60*/  BPT.TRAP 0x1 ;  /* 0x000000040000795c */ /* 0x000fea0000300000 */
[----:B------:R-:W-:-:S04]  /*8f70*/  HFMA2 R3, -RZ, RZ, 0, 0 ;  /* 0x00000000ff037431 */ /* 0x000fc800000001ff */
[----:B------:R-:W-:Y:S05]  /*8f80*/  RET.REL.NODEC R2 `(_ZN7cutlass13device_kernelINS_4conv6kernel13ConvUniversalINS1_16ConvProblemShapeILNS1_8OperatorE0ELi2EEENS1_10collective14CollectiveConvINS1_47MainloopSm100TmaUmmaWarpSpecializedImplicitGemmILS5_0ELi8ELi2ELi1ELi2EN4cute5tupleIJNSA_1CILi1EEESD_SD_EEEEENSB_IJNSC_ILi64EEENSC_ILi128EEENSB_IJSG_EEEEEENS_10bfloat16_tESK_NSA_8TiledMMAINSA_8MMA_AtomIJNSA_20SM100_MMA_F16BF16_SSISK_SK_fLi64ELi128ELNSA_4UMMA5MajorE0ELSP_0ELNSO_7ScaleInE0ELSQ_0EEEEEENSA_6LayoutISE_NSB_IJNSC_ILi0EEESU_SU_EEEEENSB_IJNSA_10UnderscoreESX_SX_EEEEENS7_6detail27Sm100ImplicitGemmTileTraitsINSA_20SM90_TMA_LOAD_IM2COLENSA_14ComposedLayoutINSA_7SwizzleILi3ELi4ELi3EEENSA_18smem_ptr_flag_bitsILi16EEENST_INSB_IJNSC_ILi8EEESG_EEENSB_IJSG_SD_EEEEEEEvEENS11_INSA_13SM90_TMA_LOADES1C_vEEEENS_8epilogue10collective18CollectiveEpilogueINS1H_23Sm100TmaWarpSpecializedILi4ELi2ELi16ELb1ELb0EEEJSJ_NSB_IJNST_ISG_SD_EENST_INSC_ILi32EEESD_EEEEESK_NSB_IJNSB_IJlllEEESD_SU_EEESK_S1R_NS1H_6fusion15FusionCallbacksIS1L_NS1S_17LinearCombinationISK_fSK_fLNS_15FloatRoundStyleE2EEESJ_S1P_JEEENSA_5SM1004TMEM4LOAD26SM100_TMEM_LOAD_16dp256b4xES12_NS13_INS14_ILi2ELi4ELi3EEES17_NST_INSB_IJS18_S1N_EEENSB_IJS1N_SD_EEEEEEENSA_17SM75_U32x4_LDSM_NENSA_21SM90_TMA_STORE_IM2COLES26_NSA_17SM90_U32x4_STSM_NENSA_39AutoVectorizingCopyWithAssumedAlignmentILi128EEEEEEvvEEEEvNT_6ParamsE) ;  /* 0xffffff70021c7950 */ /* 0x000fea0003c3ffff */
.L_x_177:
[----:B------:R-:W-:-:S00]  /*8f90*/  BRA `(.L_x_177) ;  /* 0xfffffffc00fc7947 */ /* 0x000fc0000383ffff */
[----:B------:R-:W-:-:S00]  /*8fa0*/  NOP ;  /* 0x0000000000007918 */ /* 0x000fc00000000000 */
        /* <DEDUP_REMOVED lines=13> */
.L_x_178:


//--------------------- .nv.global.init           --------------------------
	.section	.nv.global.init,"aw",@progbits
.nv.global.init:
	.type		$str$29,@object
	.size		$str$29,($str$30 - $str$29)
$str$29:
        /*0000*/ 	.byte	0x28, 0x61, 0x64, 0x64, 0x72, 0x65, 0x73, 0x73, 0x20, 0x26, 0x20, 0x6d, 0x61, 0x73, 0x6b, 0x29
        /*0010*/ 	.byte	0x20, 0x3d, 0x3d, 0x20, 0x30, 0x00
	.type		$str$30,@object
	.size		$str$30,($str$28 - $str$30)
$str$30:
        /*0016*/ 	.byte	0x2f, 0x74, 0x6d, 0x70, 0x2f, 0x63, 0x75, 0x74, 0x6c, 0x61, 0x73, 0x73, 0x5f, 0x73, 0x77, 0x65
        /*0026*/ 	.byte	0x65, 0x70, 0x5f, 0x73, 0x72, 0x63, 0x2f, 0x69, 0x6e, 0x63, 0x6c, 0x75, 0x64, 0x65, 0x2f, 0x63
        /*0036*/ 	.byte	0x75, 0x74, 0x65, 0x2f, 0x70, 0x6f, 0x69, 0x6e, 0x74, 0x65, 0x72, 0x5f, 0x66, 0x6c, 0x61, 0x67
        /*0046*/ 	.byte	0x67, 0x65, 0x64, 0x2e, 0x68, 0x70, 0x70, 0x00
	.type		$str$28,@object
	.size		$str$28,($str$27 - $str$28)
$str$28:
        /*004e*/ 	.byte	0x2f, 0x74, 0x6d, 0x70, 0x2f, 0x63, 0x75, 0x74, 0x6c, 0x61, 0x73, 0x73, 0x5f, 0x73, 0x77, 0x65
        /*005e*/ 	.byte	0x65, 0x70, 0x5f, 0x73, 0x72, 0x63, 0x2f, 0x69, 0x6e, 0x63, 0x6c, 0x75, 0x64, 0x65, 0x2f, 0x63
        /*006e*/ 	.byte	0x75, 0x74, 0x65, 0x2f, 0x61, 0x74, 0x6f, 0x6d, 0x2f, 0x63, 0x6f, 0x70, 0x79, 0x5f, 0x74, 0x72
        /*007e*/ 	.byte	0x61, 0x69, 0x74, 0x73, 0x5f, 0x73, 0x6d, 0x31, 0x30, 0x30, 0x2e, 0x68, 0x70, 0x70, 0x00
	.type		$str$27,@object
	.size		$str$27,(__unnamed_1 - $str$27)
$str$27:
        /*008d*/ 	.byte	0x28, 0x28, 0x75, 0x69, 0x6e, 0x74, 0x33, 0x32, 0x5f, 0x74, 0x28, 0x74, 0x68, 0x72, 0x65, 0x61
        /*009d*/ 	.byte	0x64, 0x49, 0x64, 0x78, 0x2e, 0x78, 0x29, 0x20, 0x2f, 0x20, 0x33, 0x32, 0x29, 0x20, 0x25, 0x20
        /*00ad*/ 	.byte	0x34, 0x29, 0x20, 0x3d, 0x3d, 0x20, 0x28, 0x28, 0x28, 0x74, 0x6d, 0x65, 0x6d, 0x5f, 0x61, 0x64
        /*00bd*/ 	.byte	0x64, 0x72, 0x20, 0x3e, 0x3e, 0x20, 0x31, 0x36, 0x29, 0x20, 0x2f, 0x20, 0x33, 0x32, 0x29, 0x20
        /*00cd*/ 	.byte	0x25, 0x20, 0x34, 0x29, 0x00
	.type		__unnamed_1,@object
	.size		__unnamed_1,(__unnamed_2 - __unnamed_1)
__unnamed_1:
        /*00d2*/ 	.byte	0x61, 0x75, 0x74, 0x6f, 0x20, 0x63, 0x75, 0x74, 0x65, 0x3a, 0x3a, 0x61, 0x73, 0x5f, 0x70, 0x6f
        /* <DEDUP_REMOVED lines=24> */
        /*0262*/ 	.byte	0x30, 0x34, 0x38, 0x3e, 0x3e, 0x3e, 0x3e, 0x5d, 0x00
	.type		__unnamed_2,@object
	.size		__unnamed_2,(.L_2 - __unnamed_2)
__unnamed_2:
        /* <DEDUP_REMOVED lines=45> */
        /*053b*/ 	.byte	0x3e, 0x3e, 0x3e, 0x5d, 0x00
.L_2:


//--------------------- .nv.shared._ZN7cutlass13device_kernelINS_4conv6kernel13ConvUniversalINS1_16ConvProblemShapeILNS1_8OperatorE0ELi2EEENS1_10collective14CollectiveConvINS1_47MainloopSm100TmaUmmaWarpSpecializedImplicitGemmILS5_0ELi8ELi2ELi1ELi2EN4cute5tupleIJNSA_1CILi1EEESD_SD_EEEEENSB_IJNSC_ILi64EEENSC_ILi128EEENSB_IJSG_EEEEEENS_10bfloat16_tESK_NSA_8TiledMMAINSA_8MMA_AtomIJNSA_20SM100_MMA_F16BF16_SSISK_SK_fLi64ELi128ELNSA_4UMMA5MajorE0ELSP_0ELNSO_7ScaleInE0ELSQ_0EEEEEENSA_6LayoutISE_NSB_IJNSC_ILi0EEESU_SU_EEEEENSB_IJNSA_10UnderscoreESX_SX_EEEEENS7_6detail27Sm100ImplicitGemmTileTraitsINSA_20SM90_TMA_LOAD_IM2COLENSA_14ComposedLayoutINSA_7SwizzleILi3ELi4ELi3EEENSA_18smem_ptr_flag_bitsILi16EEENST_INSB_IJNSC_ILi8EEESG_EEENSB_IJSG_SD_EEEEEEEvEENS11_INSA_13SM90_TMA_LOADES1C_vEEEENS_8epilogue10collective18CollectiveEpilogueINS1H_23Sm100TmaWarpSpecializedILi4ELi2ELi16ELb1ELb0EEEJSJ_NSB_IJNST_ISG_SD_EENST_INSC_ILi32EEESD_EEEEESK_NSB_IJNSB_IJlllEEESD_SU_EEESK_S1R_NS1H_6fusion15FusionCallbacksIS1L_NS1S_17LinearCombinationISK_fSK_fLNS_15FloatRoundStyleE2EEESJ_S1P_JEEENSA_5SM1004TMEM4LOAD26SM100_TMEM_LOAD_16dp256b4xES12_NS13_INS14_ILi2ELi4ELi3EEES17_NST_INSB_IJS18_S1N_EEENSB_IJS1N_SD_EEEEEEENSA_17SM75_U32x4_LDSM_NENSA_21SM90_TMA_STORE_IM2COLES26_NSA_17SM90_U32x4_STSM_NENSA_39AutoVectorizingCopyWithAssumedAlignmentILi128EEEEEEvvEEEEvNT_6ParamsE --------------------------
	.section	.nv.shared._ZN7cutlass13device_kernelINS_4conv6kernel13ConvUniversalINS1_16ConvProblemShapeILNS1_8OperatorE0ELi2EEENS1_10collective14CollectiveConvINS1_47MainloopSm100TmaUmmaWarpSpecializedImplicitGemmILS5_0ELi8ELi2ELi1ELi2EN4cute5tupleIJNSA_1CILi1EEESD_SD_EEEEENSB_IJNSC_ILi64EEENSC_ILi128EEENSB_IJSG_EEEEEENS_10bfloat16_tESK_NSA_8TiledMMAINSA_8MMA_AtomIJNSA_20SM100_MMA_F16BF16_SSISK_SK_fLi64ELi128ELNSA_4UMMA5MajorE0ELSP_0ELNSO_7ScaleInE0ELSQ_0EEEEEENSA_6LayoutISE_NSB_IJNSC_ILi0EEESU_SU_EEEEENSB_IJNSA_10UnderscoreESX_SX_EEEEENS7_6detail27Sm100ImplicitGemmTileTraitsINSA_20SM90_TMA_LOAD_IM2COLENSA_14ComposedLayoutINSA_7SwizzleILi3ELi4ELi3EEENSA_18smem_ptr_flag_bitsILi16EEENST_INSB_IJNSC_ILi8EEESG_EEENSB_IJSG_SD_EEEEEEEvEENS11_INSA_13SM90_TMA_LOADES1C_vEEEENS_8epilogue10collective18CollectiveEpilogueINS1H_23Sm100TmaWarpSpecializedILi4ELi2ELi16ELb1ELb0EEEJSJ_NSB_IJNST_ISG_SD_EENST_INSC_ILi32EEESD_EEEEESK_NSB_IJNSB_IJlllEEESD_SU_EEESK_S1R_NS1H_6fusion15FusionCallbacksIS1L_NS1S_17LinearCombinationISK_fSK_fLNS_15FloatRoundStyleE2EEESJ_S1P_JEEENSA_5SM1004TMEM4LOAD26SM100_TMEM_LOAD_16dp256b4xES12_NS13_INS14_ILi2ELi4ELi3EEES17_NST_INSB_IJS18_S1N_EEENSB_IJS1N_SD_EEEEEEENSA_17SM75_U32x4_LDSM_NENSA_21SM90_TMA_STORE_IM2COLES26_NSA_17SM90_U32x4_STSM_NENSA_39AutoVectorizingCopyWithAssumedAlignmentILi128EEEEEEvvEEEEvNT_6ParamsE,"aw",@nobits
	.sectionflags	@""
	.align	16
	.zero		1024


//--------------------- .nv.shared.reserved.0     --------------------------
	.section	.nv.shared.reserved.0,"aw",@nobits
	.weak		__nv_reservedSMEM_offset_0_alias
	.size		__nv_reservedSMEM_offset_0_alias, 0, 64
	.other		__nv_reservedSMEM_offset_0_alias,@"STO_CUDA_RESERVED_SHARED STV_DEFAULT"
__nv_reservedSMEM_offset_0_alias:
	.zero		0
.nv.shared.reserved.0:
	.zero		64
	.weak		__nv_reservedSMEM_tcgen05_partition
	.type		__nv_reservedSMEM_tcgen05_partition,@object
	.size		__nv_reservedSMEM_tcgen05_partition,(.L_0 - __nv_reservedSMEM_tcgen05_partition)
__nv_reservedSMEM_tcgen05_partition:
	.zero		32
.L_0:


//--------------------- .nv.global                --------------------------
	.section	.nv.global,"aw",@nobits
.nv.global:
	.type		_ZN39_INTERNAL_067f0475_4_k_cu_381da45e_40564cute1_E,@object
	.size		_ZN39_INTERNAL_067f0475_4_k_cu_381da45e_40564cute1_E,(_ZN39_INTERNAL_067f0475_4_k_cu_381da45e_40564cuda3std3__45__cpo6cbeginE - _ZN39_INTERNAL_067f0475_4_k_cu_381da45e_40564cute1_E)
_ZN39_INTERNAL_067f0475_4_k_cu_381da45e_40564cute1_E:
	.zero		1
	.type		_ZN39_INTERNAL_067f0475_4_k_cu_381da45e_40564cuda3std3__45__cpo6cbeginE,@object
	.size		_ZN39_INTERNAL_067f0475_4_k_cu_381da45e_40564cuda3std3__45__cpo6cbeginE,(_ZN39_INTERNAL_067f0475_4_k_cu_381da45e_40564cuda3std3__48in_placeE - _ZN39_INTERNAL_067f0475_4_k_cu_381da45e_40564cuda3std3__45__cpo6cbeginE)
_ZN39_INTERNAL_067f0475_4_k_cu_381da45e_40564cuda3std3__45__cpo6cbeginE:
	.zero		1
	.type		_ZN39_INTERNAL_067f0475_4_k_cu_381da45e_40564cuda3std3__48in_placeE,@object
	.size		_ZN39_INTERNAL_067f0475_4_k_cu_381da45e_40564cuda3std3__48in_placeE,(_ZN39_INTERNAL_067f0475_4_k_cu_381da45e_40564cuda3std6ranges3__45__cpo9iter_moveE - _ZN39_INTERNAL_067f0475_4_k_cu_381da45e_40564cuda3std3__48in_placeE)
_ZN39_INTERNAL_067f0475_4_k_cu_381da45e_40564cuda3std3__48in_placeE:
	.zero		1
	.type		_ZN39_INTERNAL_067f0475_4_k_cu_381da45e_40564cuda3std6ranges3__45__cpo9iter_moveE,@object
	.size		_ZN39_INTERNAL_067f0475_4_k_cu_381da45e_40564cuda3std6ranges3__45__cpo9iter_moveE,(_ZN39_INTERNAL_067f0475_4_k_cu_381da45e_40564cuda3std3__45__cpo5beginE - _ZN39_INTERNAL_067f0475_4_k_cu_381da45e_40564cuda3std6ranges3__45__cpo9iter_moveE)
_ZN39_INTERNAL_067f0475_4_k_cu_381da45e_40564cuda3std6ranges3__45__cpo9iter_moveE:
	.zero		1
	.type		_ZN39_INTERNAL_067f0475_4_k_cu_381da45e_40564cuda3std3__45__cpo5beginE,@object
	.size		_ZN39_INTERNAL_067f0475_4_k_cu_381da45e_40564cuda3std3__45__cpo5beginE,(_ZN39_INTERNAL_067f0475_4_k_cu_381da45e_40564cuda3std3__441_GLOBAL__N__067f0475_4_k_cu_381da45e_40566ignoreE - _ZN39_INTERNAL_067f0475_4_k_cu_381da45e_40564cuda3std3__45__cpo5beginE)
_ZN39_INTERNAL_067f0475_4_k_cu_381da45e_40564cuda3std3__45__cpo5beginE:
	.zero		1
	.type		_ZN39_INTERNAL_067f0475_4_k_cu_381da45e_40564cuda3std3__441_GLOBAL__N__067f0475_4_k_cu_381da45e_40566ignoreE,@object
	.size		_ZN39_INTERNAL_067f0475_4_k_cu_381da45e_40564cuda3std3__441_GLOBAL__N__067f0475_4_k_cu_381da45e_40566ignoreE,(_ZN39_INTERNAL_067f0475_4_k_cu_381da45e_40564cute7productE - _ZN39_INTERNAL_067f0475_4_k_cu_381da45e_40564cuda3std3__441_GLOBAL__N__067f0475_4_k_cu_381da45e_40566ignoreE)
_ZN39_INTERNAL_067f0475_4_k_cu_381da45e_40564cuda3std3__441_GLOBAL__N__067f0475_4_k_cu_381da45e_40566ignoreE:
	.zero		1
	.type		_ZN39_INTERNAL_067f0475_4_k_cu_381da45e_40564cute7productE,@object
	.size		_ZN39_INTERNAL_067f0475_4_k_cu_381da45e_40564cute7productE,(_ZN39_INTERNAL_067f0475_4_k_cu_381da45e_40564cuda3std3__45__cpo3endE - _ZN39_INTERNAL_067f0475_4_k_cu_381da45e_40564cute7productE)
_ZN39_INTERNAL_067f0475_4_k_cu_381da45e_40564cute7productE:
	.zero		1
	.type		_ZN39_INTERNAL_067f0475_4_k_cu_381da45e_40564cuda3std3__45__cpo3endE,@object
	.size		_ZN39_INTERNAL_067f0475_4_k_cu_381da45e_40564cuda3std3__45__cpo3endE,(_ZN39_INTERNAL_067f0475_4_k_cu_381da45e_40564cuda3std3__419piecewise_constructE - _ZN39_INTERNAL_067f0475_4_k_cu_381da45e_40564cuda3std3__45__cpo3endE)
_ZN39_INTERNAL_067f0475_4_k_cu_381da45e_40564cuda3std3__45__cpo3endE:
	.zero		1
	.type		_ZN39_INTERNAL_067f0475_4_k_cu_381da45e_40564cuda3std3__419piecewise_constructE,@object
	.size		_ZN39_INTERNAL_067f0475_4_k_cu_381da45e_40564cuda3std3__419piecewise_constructE,(_ZN39_INTERNAL_067f0475_4_k_cu_381da45e_40564cuda3std3__45__cpo4cendE - _ZN39_INTERNAL_067f0475_4_k_cu_381da45e_40564cuda3std3__419piecewise_constructE)
_ZN39_INTERNAL_067f0475_4_k_cu_381da45e_40564cuda3std3__419piecewise_constructE:
	.zero		1
	.type		_ZN39_INTERNAL_067f0475_4_k_cu_381da45e_40564cuda3std3__45__cpo4cendE,@object
	.size		_ZN39_INTERNAL_067f0475_4_k_cu_381da45e_40564cuda3std3__45__cpo4cendE,(_ZN39_INTERNAL_067f0475_4_k_cu_381da45e_40564cuda3std6ranges3__45__cpo4swapE - _ZN39_INTERNAL_067f0475_4_k_cu_381da45e_40564cuda3std3__45__cpo4cendE)
_ZN39_INTERNAL_067f0475_4_k_cu_381da45e_40564cuda3std3__45__cpo4cendE:
	.zero		1
	.type		_ZN39_INTERNAL_067f0475_4_k_cu_381da45e_40564cuda3std6ranges3__45__cpo4swapE,@object
	.size		_ZN39_INTERNAL_067f0475_4_k_cu_381da45e_40564cuda3std6ranges3__45__cpo4swapE,(.L_10 - _ZN39_INTERNAL_067f0475_4_k_cu_381da45e_40564cuda3std6ranges3__45__cpo4swapE)
_ZN39_INTERNAL_067f0475_4_k_cu_381da45e_40564cuda3std6ranges3__45__cpo4swapE:
	.zero		1
.L_10:


//--------------------- .nv.constant0._ZN7cutlass13device_kernelINS_4conv6kernel13ConvUniversalINS1_16ConvProblemShapeILNS1_8OperatorE0ELi2EEENS1_10collective14CollectiveConvINS1_47MainloopSm100TmaUmmaWarpSpecializedImplicitGemmILS5_0ELi8ELi2ELi1ELi2EN4cute5tupleIJNSA_1CILi1EEESD_SD_EEEEENSB_IJNSC_ILi64EEENSC_ILi128EEENSB_IJSG_EEEEEENS_10bfloat16_tESK_NSA_8TiledMMAINSA_8MMA_AtomIJNSA_20SM100_MMA_F16BF16_SSISK_SK_fLi64ELi128ELNSA_4UMMA5MajorE0ELSP_0ELNSO_7ScaleInE0ELSQ_0EEEEEENSA_6LayoutISE_NSB_IJNSC_ILi0EEESU_SU_EEEEENSB_IJNSA_10UnderscoreESX_SX_EEEEENS7_6detail27Sm100ImplicitGemmTileTraitsINSA_20SM90_TMA_LOAD_IM2COLENSA_14ComposedLayoutINSA_7SwizzleILi3ELi4ELi3EEENSA_18smem_ptr_flag_bitsILi16EEENST_INSB_IJNSC_ILi8EEESG_EEENSB_IJSG_SD_EEEEEEEvEENS11_INSA_13SM90_TMA_LOADES1C_vEEEENS_8epilogue10collective18CollectiveEpilogueINS1H_23Sm100TmaWarpSpecializedILi4ELi2ELi16ELb1ELb0EEEJSJ_NSB_IJNST_ISG_SD_EENST_INSC_ILi32EEESD_EEEEESK_NSB_IJNSB_IJlllEEESD_SU_EEESK_S1R_NS1H_6fusion15FusionCallbacksIS1L_NS1S_17LinearCombinationISK_fSK_fLNS_15FloatRoundStyleE2EEESJ_S1P_JEEENSA_5SM1004TMEM4LOAD26SM100_TMEM_LOAD_16dp256b4xES12_NS13_INS14_ILi2ELi4ELi3EEES17_NST_INSB_IJS18_S1N_EEENSB_IJS1N_SD_EEEEEEENSA_17SM75_U32x4_LDSM_NENSA_21SM90_TMA_STORE_IM2COLES26_NSA_17SM90_U32x4_STSM_NENSA_39AutoVectorizingCopyWithAssumedAlignmentILi128EEEEEEvvEEEEvNT_6ParamsE --------------------------
	.section	.nv.constant0._ZN7cutlass13device_kernelINS_4conv6kernel13ConvUniversalINS1_16ConvProblemShapeILNS1_8OperatorE0ELi2EEENS1_10collective14CollectiveConvINS1_47MainloopSm100TmaUmmaWarpSpecializedImplicitGemmILS5_0ELi8ELi2ELi1ELi2EN4cute5tupleIJNSA_1CILi1EEESD_SD_EEEEENSB_IJNSC_ILi64EEENSC_ILi128EEENSB_IJSG_EEEEEENS_10bfloat16_tESK_NSA_8TiledMMAINSA_8MMA_AtomIJNSA_20SM100_MMA_F16BF16_SSISK_SK_fLi64ELi128ELNSA_4UMMA5MajorE0ELSP_0ELNSO_7ScaleInE0ELSQ_0EEEEEENSA_6LayoutISE_NSB_IJNSC_ILi0EEESU_SU_EEEEENSB_IJNSA_10UnderscoreESX_SX_EEEEENS7_6detail27Sm100ImplicitGemmTileTraitsINSA_20SM90_TMA_LOAD_IM2COLENSA_14ComposedLayoutINSA_7SwizzleILi3ELi4ELi3EEENSA_18smem_ptr_flag_bitsILi16EEENST_INSB_IJNSC_ILi8EEESG_EEENSB_IJSG_SD_EEEEEEEvEENS11_INSA_13SM90_TMA_LOADES1C_vEEEENS_8epilogue10collective18CollectiveEpilogueINS1H_23Sm100TmaWarpSpecializedILi4ELi2ELi16ELb1ELb0EEEJSJ_NSB_IJNST_ISG_SD_EENST_INSC_ILi32EEESD_EEEEESK_NSB_IJNSB_IJlllEEESD_SU_EEESK_S1R_NS1H_6fusion15FusionCallbacksIS1L_NS1S_17LinearCombinationISK_fSK_fLNS_15FloatRoundStyleE2EEESJ_S1P_JEEENSA_5SM1004TMEM4LOAD26SM100_TMEM_LOAD_16dp256b4xES12_NS13_INS14_ILi2ELi4ELi3EEES17_NST_INSB_IJS18_S1N_EEENSB_IJS1N_SD_EEEEEEENSA_17SM75_U32x4_LDSM_NENSA_21SM90_TMA_STORE_IM2COLES26_NSA_17SM90_U32x4_STSM_NENSA_39AutoVectorizingCopyWithAssumedAlignmentILi128EEEEEEvvEEEEvNT_6ParamsE,"a",@progbits
	.sectionflags	@""
	.align	4
.nv.constant0._ZN7cutlass13device_kernelINS_4conv6kernel13ConvUniversalINS1_16ConvProblemShapeILNS1_8OperatorE0ELi2EEENS1_10collective14CollectiveConvINS1_47MainloopSm100TmaUmmaWarpSpecializedImplicitGemmILS5_0ELi8ELi2ELi1ELi2EN4cute5tupleIJNSA_1CILi1EEESD_SD_EEEEENSB_IJNSC_ILi64EEENSC_ILi128EEENSB_IJSG_EEEEEENS_10bfloat16_tESK_NSA_8TiledMMAINSA_8MMA_AtomIJNSA_20SM100_MMA_F16BF16_SSISK_SK_fLi64ELi128ELNSA_4UMMA5MajorE0ELSP_0ELNSO_7ScaleInE0ELSQ_0EEEEEENSA_6LayoutISE_NSB_IJNSC_ILi0EEESU_SU_EEEEENSB_IJNSA_10UnderscoreESX_SX_EEEEENS7_6detail27Sm100ImplicitGemmTileTraitsINSA_20SM90_TMA_LOAD_IM2COLENSA_14ComposedLayoutINSA_7SwizzleILi3ELi4ELi3EEENSA_18smem_ptr_flag_bitsILi16EEENST_INSB_IJNSC_ILi8EEESG_EEENSB_IJSG_SD_EEEEEEEvEENS11_INSA_13SM90_TMA_LOADES1C_vEEEENS_8epilogue10collective18CollectiveEpilogueINS1H_23Sm100TmaWarpSpecializedILi4ELi2ELi16ELb1ELb0EEEJSJ_NSB_IJNST_ISG_SD_EENST_INSC_ILi32EEESD_EEEEESK_NSB_IJNSB_IJlllEEESD_SU_EEESK_S1R_NS1H_6fusion15FusionCallbacksIS1L_NS1S_17LinearCombinationISK_fSK_fLNS_15FloatRoundStyleE2EEESJ_S1P_JEEENSA_5SM1004TMEM4LOAD26SM100_TMEM_LOAD_16dp256b4xES12_NS13_INS14_ILi2ELi4ELi3EEES17_NST_INSB_IJS18_S1N_EEENSB_IJS1N_SD_EEEEEEENSA_17SM75_U32x4_LDSM_NENSA_21SM90_TMA_STORE_IM2COLES26_NSA_17SM90_U32x4_STSM_NENSA_39AutoVectorizingCopyWithAssumedAlignmentILi128EEEEEEvvEEEEvNT_6ParamsE:
	.zero		2944


//--------------------- SYMBOLS --------------------------

	.type		.nv.reservedSmem.offset0,@object
	.size		.nv.reservedSmem.offset0,0x4
	.type		.nv.reservedSmem.cap,@object
	.size		.nv.reservedSmem.cap,0x4
	.type		__assertfail,@function
